	.target	sm_90a

	.elftype	@"ET_EXEC"


//--------------------- .note.nv.tkinfo           --------------------------
	.section	.note.nv.tkinfo,"",@"SHT_NOTE"
	.sectionflags	@"SHF_NOTE_NV_TKINFO"
	.tkinfo
        /*0018*/ 	.word	0x00000002
        /*0030*/ 	.string	""
        /*0030*/ 	.string	"ptxas"
        /*0030*/ 	.string	"Cuda compilation tools, release 13.0, V13.0.88"
        /*0030*/ 	.string	"Build cuda_13.0.r13.0/compiler.36424714_0"
        /*0030*/ 	.string	"-arch sm_90a -m 64 "



//--------------------- .note.nv.cuinfo           --------------------------
	.section	.note.nv.cuinfo,"",@"SHT_NOTE"
	.sectionflags	@"SHF_NOTE_NV_CUINFO"
        /*0018*/ 	.short	0x0002
        /*001a*/ 	.short	0x005a
        /*001c*/ 	.short	0x0082
	.zero		2


//--------------------- .nv.info                  --------------------------
	.section	.nv.info,"",@"SHT_CUDA_INFO"
	.align	4


	//----- nvinfo : EIATTR_REGCOUNT
	.align		4
        /*0000*/ 	.byte	0x04, 0x2f
        /*0002*/ 	.short	(.L_15 - .L_14)
	.align		4
.L_14:
        /*0004*/ 	.word	index@(_ZN7cutlass13device_kernelINS_4gemm6kernel13GemmUniversalIN4cute5tupleIJiiiiEEENS1_10collective13CollectiveMmaINS1_34MainloopSm90TmaGmmaWarpSpecializedILi7ENS5_IJNS4_1CILi1EEENSA_ILi4EEESB_EEENS1_32KernelTmaWarpSpecializedPingpongEEENS5_IJNSA_ILi64EEESG_SG_EEENS_10tfloat32_tENS5_IJlSB_lEEESI_SJ_NS4_8TiledMMAINS4_8MMA_AtomIJNS4_4SM904GMMA29MMA_64x64x8_F32TF32TF32_SS_TNILNSN_7ScaleInE1ELSP_1EEEEEENS4_6LayoutINS5_IJSB_SB_SB_EEENS5_IJNSA_ILi0EEESU_SU_EEEEENS5_IJNS4_10UnderscoreESX_SX_EEEEENS4_23SM90_TMA_LOAD_MULTICASTENS4_14ComposedLayoutINS4_7SwizzleILi3ELi4ELi3EEENS4_18smem_ptr_flag_bitsILi32EEENSS_INS5_IJNSA_ILi8EEENSA_ILi32EEEEEENS5_IJS17_SB_EEEEEEEvNS4_8identityENS4_13SM90_TMA_LOADES1B_vS1C_EENS_8epilogue10collective6detail29Sm90TmaWarpSpecializedAdapterINS1G_15DefaultEpilogueISI_SJ_SJ_NS1F_6thread17LinearCombinationISI_Li1EffLNS1K_9ScaleType4KindE0ELNS_15FloatRoundStyleE2ESI_EENS1_15EpilogueDefaultEEEEEvvEEEEvNT_6ParamsE)
        /*0008*/ 	.word	0x000000a8


	//----- nvinfo : EIATTR_FRAME_SIZE
	.align		4
.L_15:
        /*000c*/ 	.byte	0x04, 0x11
        /*000e*/ 	.short	(.L_17 - .L_16)
	.align		4
.L_16:
        /*0010*/ 	.word	index@(_ZN7cutlass13device_kernelINS_4gemm6kernel13GemmUniversalIN4cute5tupleIJiiiiEEENS1_10collective13CollectiveMmaINS1_34MainloopSm90TmaGmmaWarpSpecializedILi7ENS5_IJNS4_1CILi1EEENSA_ILi4EEESB_EEENS1_32KernelTmaWarpSpecializedPingpongEEENS5_IJNSA_ILi64EEESG_SG_EEENS_10tfloat32_tENS5_IJlSB_lEEESI_SJ_NS4_8TiledMMAINS4_8MMA_AtomIJNS4_4SM904GMMA29MMA_64x64x8_F32TF32TF32_SS_TNILNSN_7ScaleInE1ELSP_1EEEEEENS4_6LayoutINS5_IJSB_SB_SB_EEENS5_IJNSA_ILi0EEESU_SU_EEEEENS5_IJNS4_10UnderscoreESX_SX_EEEEENS4_23SM90_TMA_LOAD_MULTICASTENS4_14ComposedLayoutINS4_7SwizzleILi3ELi4ELi3EEENS4_18smem_ptr_flag_bitsILi32EEENSS_INS5_IJNSA_ILi8EEENSA_ILi32EEEEEENS5_IJS17_SB_EEEEEEEvNS4_8identityENS4_13SM90_TMA_LOADES1B_vS1C_EENS_8epilogue10collective6detail29Sm90TmaWarpSpecializedAdapterINS1G_15DefaultEpilogueISI_SJ_SJ_NS1F_6thread17LinearCombinationISI_Li1EffLNS1K_9ScaleType4KindE0ELNS_15FloatRoundStyleE2ESI_EENS1_15EpilogueDefaultEEEEEvvEEEEvNT_6ParamsE)
        /*0014*/ 	.word	0x00000008


	//----- nvinfo : EIATTR_MIN_STACK_SIZE
	.align		4
.L_17:
        /*0018*/ 	.byte	0x04, 0x12
        /*001a*/ 	.short	(.L_19 - .L_18)
	.align		4
.L_18:
        /*001c*/ 	.word	index@(_ZN7cutlass13device_kernelINS_4gemm6kernel13GemmUniversalIN4cute5tupleIJiiiiEEENS1_10collective13CollectiveMmaINS1_34MainloopSm90TmaGmmaWarpSpecializedILi7ENS5_IJNS4_1CILi1EEENSA_ILi4EEESB_EEENS1_32KernelTmaWarpSpecializedPingpongEEENS5_IJNSA_ILi64EEESG_SG_EEENS_10tfloat32_tENS5_IJlSB_lEEESI_SJ_NS4_8TiledMMAINS4_8MMA_AtomIJNS4_4SM904GMMA29MMA_64x64x8_F32TF32TF32_SS_TNILNSN_7ScaleInE1ELSP_1EEEEEENS4_6LayoutINS5_IJSB_SB_SB_EEENS5_IJNSA_ILi0EEESU_SU_EEEEENS5_IJNS4_10UnderscoreESX_SX_EEEEENS4_23SM90_TMA_LOAD_MULTICASTENS4_14ComposedLayoutINS4_7SwizzleILi3ELi4ELi3EEENS4_18smem_ptr_flag_bitsILi32EEENSS_INS5_IJNSA_ILi8EEENSA_ILi32EEEEEENS5_IJS17_SB_EEEEEEEvNS4_8identityENS4_13SM90_TMA_LOADES1B_vS1C_EENS_8epilogue10collective6detail29Sm90TmaWarpSpecializedAdapterINS1G_15DefaultEpilogueISI_SJ_SJ_NS1F_6thread17LinearCombinationISI_Li1EffLNS1K_9ScaleType4KindE0ELNS_15FloatRoundStyleE2ESI_EENS1_15EpilogueDefaultEEEEEvvEEEEvNT_6ParamsE)
        /*0020*/ 	.word	0x00000008
.L_19:


//--------------------- .nv.compat                --------------------------
	.section	.nv.compat,"",@"SHT_CUDA_COMPAT_INFO"
	.align	4
        /*0000*/ 	.byte	0x02, 0x09, 0x01, 0x00, 0x02, 0x02, 0x04, 0x00, 0x02, 0x05, 0x05, 0x00, 0x03, 0x07, 0x01, 0x01
        /*0010*/ 	.byte	0x02, 0x03, 0x01, 0x00, 0x02, 0x06, 0x01, 0x00, 0x04, 0x0b, 0x08, 0x00, 0x00, 0x00, 0x00, 0x00
        /*0020*/ 	.byte	0x00, 0x00, 0x00, 0x00


//--------------------- .nv.info._ZN7cutlass13device_kernelINS_4gemm6kernel13GemmUniversalIN4cute5tupleIJiiiiEEENS1_10collective13CollectiveMmaINS1_34MainloopSm90TmaGmmaWarpSpecializedILi7ENS5_IJNS4_1CILi1EEENSA_ILi4EEESB_EEENS1_32KernelTmaWarpSpecializedPingpongEEENS5_IJNSA_ILi64EEESG_SG_EEENS_10tfloat32_tENS5_IJlSB_lEEESI_SJ_NS4_8TiledMMAINS4_8MMA_AtomIJNS4_4SM904GMMA29MMA_64x64x8_F32TF32TF32_SS_TNILNSN_7ScaleInE1ELSP_1EEEEEENS4_6LayoutINS5_IJSB_SB_SB_EEENS5_IJNSA_ILi0EEESU_SU_EEEEENS5_IJNS4_10UnderscoreESX_SX_EEEEENS4_23SM90_TMA_LOAD_MULTICASTENS4_14ComposedLayoutINS4_7SwizzleILi3ELi4ELi3EEENS4_18smem_ptr_flag_bitsILi32EEENSS_INS5_IJNSA_ILi8EEENSA_ILi32EEEEEENS5_IJS17_SB_EEEEEEEvNS4_8identityENS4_13SM90_TMA_LOADES1B_vS1C_EENS_8epilogue10collective6detail29Sm90TmaWarpSpecializedAdapterINS1G_15DefaultEpilogueISI_SJ_SJ_NS1F_6thread17LinearCombinationISI_Li1EffLNS1K_9ScaleType4KindE0ELNS_15FloatRoundStyleE2ESI_EENS1_15EpilogueDefaultEEEEEvvEEEEvNT_6ParamsE --------------------------
	.section	.nv.info._ZN7cutlass13device_kernelINS_4gemm6kernel13GemmUniversalIN4cute5tupleIJiiiiEEENS1_10collective13CollectiveMmaINS1_34MainloopSm90TmaGmmaWarpSpecializedILi7ENS5_IJNS4_1CILi1EEENSA_ILi4EEESB_EEENS1_32KernelTmaWarpSpecializedPingpongEEENS5_IJNSA_ILi64EEESG_SG_EEENS_10tfloat32_tENS5_IJlSB_lEEESI_SJ_NS4_8TiledMMAINS4_8MMA_AtomIJNS4_4SM904GMMA29MMA_64x64x8_F32TF32TF32_SS_TNILNSN_7ScaleInE1ELSP_1EEEEEENS4_6LayoutINS5_IJSB_SB_SB_EEENS5_IJNSA_ILi0EEESU_SU_EEEEENS5_IJNS4_10UnderscoreESX_SX_EEEEENS4_23SM90_TMA_LOAD_MULTICASTENS4_14ComposedLayoutINS4_7SwizzleILi3ELi4ELi3EEENS4_18smem_ptr_flag_bitsILi32EEENSS_INS5_IJNSA_ILi8EEENSA_ILi32EEEEEENS5_IJS17_SB_EEEEEEEvNS4_8identityENS4_13SM90_TMA_LOADES1B_vS1C_EENS_8epilogue10collective6detail29Sm90TmaWarpSpecializedAdapterINS1G_15DefaultEpilogueISI_SJ_SJ_NS1F_6thread17LinearCombinationISI_Li1EffLNS1K_9ScaleType4KindE0ELNS_15FloatRoundStyleE2ESI_EENS1_15EpilogueDefaultEEEEEvvEEEEvNT_6ParamsE,"",@"SHT_CUDA_INFO"
	.sectionflags	@""
	.align	4


	//----- nvinfo : EIATTR_CUDA_API_VERSION
	.align		4
        /*0000*/ 	.byte	0x04, 0x37
        /*0002*/ 	.short	(.L_21 - .L_20)
.L_20:
        /*0004*/ 	.word	0x00000082


	//----- nvinfo : EIATTR_KPARAM_INFO
	.align		4
.L_21:
        /*0008*/ 	.byte	0x04, 0x17
        /*000a*/ 	.short	(.L_23 - .L_22)
.L_22:
        /*000c*/ 	.word	0x00000000
        /*0010*/ 	.short	0x0000
        /*0012*/ 	.short	0x0070
        /*0014*/ 	.byte	0x00, 0xf0, 0x01, 0x10


	//----- nvinfo : EIATTR_SPARSE_MMA_MASK
	.align		4
.L_23:
        /*0018*/ 	.byte	0x03, 0x50
        /*001a*/ 	.short	0x0000


	//----- nvinfo : EIATTR_MAXREG_COUNT
	.align		4
        /*001c*/ 	.byte	0x03, 0x1b
        /*001e*/ 	.short	0x00a8


	//----- nvinfo : EIATTR_NUM_BARRIERS
	.align		4
        /*0020*/ 	.byte	0x02, 0x4c
        /*0022*/ 	.byte	0x01
	.zero		1


	//----- nvinfo : EIATTR_EXTERNS
	.align		4
        /*0024*/ 	.byte	0x04, 0x0f
        /*0026*/ 	.short	(.L_25 - .L_24)


	//   ....[0]....
	.align		4
.L_24:
        /*0028*/ 	.word	index@(__assertfail)


	//----- nvinfo : EIATTR_ANNOTATIONS
	.align		4
.L_25:
        /*002c*/ 	.byte	0x04, 0x55
        /*002e*/ 	.short	(.L_27 - .L_26)


	//   ....[0]....
.L_26:
        /*0030*/ 	.word	0x00000001
        /*0034*/ 	.byte	0xa0, 0x0d, 0x00, 0x00, 0x01, 0x00, 0x00, 0x00, 0x70, 0x14, 0x00, 0x00, 0x01, 0x00, 0x00, 0x00
        /*0044*/ 	.byte	0x30, 0x49, 0x00, 0x00, 0x01, 0x00, 0x00, 0x00, 0x40, 0x56, 0x00, 0x00


	//----- nvinfo : EIATTR_MERCURY_ISA_VERSION
	.align		4
.L_27:
        /*0050*/ 	.byte	0x03, 0x5f
        /*0052*/ 	.short	0x0101


	//----- nvinfo : EIATTR_INT_WARP_WIDE_INSTR_OFFSETS
	.align		4
        /*0054*/ 	.byte	0x04, 0x31
        /*0056*/ 	.short	(.L_29 - .L_28)


	//   ....[0]....
.L_28:
        /*0058*/ 	.word	0x00000560


	//   ....[1]....
        /*005c*/ 	.word	0x000005a0


	//   ....[2]....
        /*0060*/ 	.word	0x000006d0


	//   ....[3]....
        /*0064*/ 	.word	0x000006e0


	//   ....[4]....
        /*0068*/ 	.word	0x000006f0


	//   ....[5]....
        /*006c*/ 	.word	0x00000700


	//   ....[6]....
        /*0070*/ 	.word	0x000007c0


	//   ....[7]....
        /*0074*/ 	.word	0x00000800


	//----- nvinfo : EIATTR_COOP_GROUP_MASK_REGIDS
	.align		4
.L_29:
        /*0078*/ 	.byte	0x04, 0x29
        /*007a*/ 	.short	(.L_31 - .L_30)


	//   ....[0]....
.L_30:
        /*007c*/ 	.word	0xffffffff


	//   ....[1]....
        /*0080*/ 	.word	0xffffffff


	//   ....[2]....
        /*0084*/ 	.word	0xffffffff


	//   ....[3]....
        /*0088*/ 	.word	0xffffffff


	//   ....[4]....
        /*008c*/ 	.word	0xffffffff


	//   ....[5]....
        /*0090*/ 	.word	0xffffffff


	//   ....[6]....
        /*0094*/ 	.word	0xffffffff


	//----- nvinfo : EIATTR_COOP_GROUP_INSTR_OFFSETS
	.align		4
.L_31:
        /*0098*/ 	.byte	0x04, 0x28
        /*009a*/ 	.short	(.L_33 - .L_32)


	//   ....[0]....
.L_32:
        /*009c*/ 	.word	0x00000070


	//   ....[1]....
        /*00a0*/ 	.word	0x00000080


	//   ....[2]....
        /*00a4*/ 	.word	0x00000140


	//   ....[3]....
        /*00a8*/ 	.word	0x00000340


	//   ....[4]....
        /*00ac*/ 	.word	0x00000380


	//   ....[5]....
        /*00b0*/ 	.word	0x00000410


	//   ....[6]....
        /*00b4*/ 	.word	0x00000950


	//----- nvinfo : EIATTR_REG_RECONFIG
	.align		4
.L_33:
        /*00b8*/ 	.byte	0x01, 0x54
	.zero		2


	//----- nvinfo : EIATTR_SYSCALL_OFFSETS
	.align		4
        /*00bc*/ 	.byte	0x04, 0x46
        /*00be*/ 	.short	(.L_35 - .L_34)


	//   ....[0]....
.L_34:
        /*00c0*/ 	.word	0x00001960


	//----- nvinfo : EIATTR_MBARRIER_INSTR_OFFSETS
	.align		4
.L_35:
        /*00c4*/ 	.byte	0x04, 0x39
        /*00c6*/ 	.short	(.L_37 - .L_36)


	//   ....[0]....
.L_36:
        /*00c8*/ 	.word	0x00000250
        /*00cc*/ 	.word	0x000000ff
        /*00d0*/ 	.word	0x00000000
        /*00d4*/ 	.short	0x0100
        /*00d6*/ 	.byte	0x08
	.zero		1


	//   ....[1]....
        /*00d8*/ 	.word	0x00000260
        /*00dc*/ 	.word	0x000000ff
        /*00e0*/ 	.word	0x00000038
        /*00e4*/ 	.short	0x0100
        /*00e6*/ 	.byte	0x08
	.zero		1


	//   ....[2]....
        /*00e8*/ 	.word	0x00000270
        /*00ec*/ 	.word	0x000000ff
        /*00f0*/ 	.word	0x00000008
        /*00f4*/ 	.short	0x0100
        /*00f6*/ 	.byte	0x08
	.zero		1


	//   ....[3]....
        /*00f8*/ 	.word	0x00000280
        /*00fc*/ 	.word	0x000000ff
        /*0100*/ 	.word	0x00000040
        /*0104*/ 	.short	0x0100
        /*0106*/ 	.byte	0x08
	.zero		1


	//   ....[4]....
        /*0108*/ 	.word	0x00000290
        /*010c*/ 	.word	0x000000ff
        /*0110*/ 	.word	0x00000010
        /*0114*/ 	.short	0x0100
        /*0116*/ 	.byte	0x08
	.zero		1


	//   ....[5]....
        /*0118*/ 	.word	0x000002a0
        /*011c*/ 	.word	0x000000ff
        /*0120*/ 	.word	0x00000048
        /*0124*/ 	.short	0x0100
        /*0126*/ 	.byte	0x08
	.zero		1


	//   ....[6]....
        /*0128*/ 	.word	0x000002b0
        /*012c*/ 	.word	0x000000ff
        /*0130*/ 	.word	0x00000018
        /*0134*/ 	.short	0x0100
        /*0136*/ 	.byte	0x08
	.zero		1


	//   ....[7]....
        /*0138*/ 	.word	0x000002c0
        /*013c*/ 	.word	0x000000ff
        /*0140*/ 	.word	0x00000050
        /*0144*/ 	.short	0x0100
        /*0146*/ 	.byte	0x08
	.zero		1


	//   ....[8]....
        /*0148*/ 	.word	0x000002d0
        /*014c*/ 	.word	0x000000ff
        /*0150*/ 	.word	0x00000020
        /*0154*/ 	.short	0x0100
        /*0156*/ 	.byte	0x08
	.zero		1


	//   ....[9]....
        /*0158*/ 	.word	0x000002e0
        /*015c*/ 	.word	0x000000ff
        /*0160*/ 	.word	0x00000058
        /*0164*/ 	.short	0x0100
        /*0166*/ 	.byte	0x08
	.zero		1


	//   ....[10]....
        /*0168*/ 	.word	0x000002f0
        /*016c*/ 	.word	0x000000ff
        /*0170*/ 	.word	0x00000028
        /*0174*/ 	.short	0x0100
        /*0176*/ 	.byte	0x08
	.zero		1


	//   ....[11]....
        /*0178*/ 	.word	0x00000300
        /*017c*/ 	.word	0x000000ff
        /*0180*/ 	.word	0x00000060
        /*0184*/ 	.short	0x0100
        /*0186*/ 	.byte	0x08
	.zero		1


	//   ....[12]....
        /*0188*/ 	.word	0x00000310
        /*018c*/ 	.word	0x000000ff
        /*0190*/ 	.word	0x00000030
        /*0194*/ 	.short	0x0100
        /*0196*/ 	.byte	0x08
	.zero		1


	//   ....[13]....
        /*0198*/ 	.word	0x00000320
        /*019c*/ 	.word	0x000000ff
        /*01a0*/ 	.word	0x00000068
        /*01a4*/ 	.short	0x0100
        /*01a6*/ 	.byte	0x08
	.zero		1


	//   ....[14]....
        /*01a8*/ 	.word	0x00000830
        /*01ac*/ 	.word	0x000000ff
        /*01b0*/ 	.word	0x000000a0
        /*01b4*/ 	.short	0x0100
        /*01b6*/ 	.byte	0x08
	.zero		1


	//   ....[15]....
        /*01b8*/ 	.word	0x000008b0
        /*01bc*/ 	.word	0x000000ff
        /*01c0*/ 	.word	0x000000a8
        /*01c4*/ 	.short	0x0100
        /*01c6*/ 	.byte	0x08
	.zero		1


	//   ....[16]....
        /*01c8*/ 	.word	0x000008d0
        /*01cc*/ 	.word	0x000000ff
        /*01d0*/ 	.word	0x00000080
        /*01d4*/ 	.short	0x0100
        /*01d6*/ 	.byte	0x09
	.zero		1


	//   ....[17]....
        /*01d8*/ 	.word	0x000008e0
        /*01dc*/ 	.word	0x000000ff
        /*01e0*/ 	.word	0x00000088
        /*01e4*/ 	.short	0x0100
        /*01e6*/ 	.byte	0x09
	.zero		1


	//   ....[18]....
        /*01e8*/ 	.word	0x000008f0
        /*01ec*/ 	.word	0x000000ff
        /*01f0*/ 	.word	0x00000090
        /*01f4*/ 	.short	0x0100
        /*01f6*/ 	.byte	0x09
	.zero		1


	//   ....[19]....
        /*01f8*/ 	.word	0x00000900
        /*01fc*/ 	.word	0x000000ff
        /*0200*/ 	.word	0x00000098
        /*0204*/ 	.short	0x0100
        /*0206*/ 	.byte	0x09
	.zero		1


	//   ....[20]....
        /*0208*/ 	.word	0x00001820
        /*020c*/ 	.word	0x000000ff
        /*0210*/ 	.word	0xfffffff8
        /*0214*/ 	.short	0x010a
        /*0216*/ 	.byte	0x2b
	.zero		1


	//   ....[21]....
        /*0218*/ 	.word	0x000019e0
        /*021c*/ 	.word	0x00000003
        /*0220*/ 	.word	0x00000000
        /*0224*/ 	.short	0x010a
        /*0226*/ 	.byte	0x3f
	.zero		1


	//   ....[22]....
        /*0228*/ 	.word	0x00001a20
        /*022c*/ 	.word	0x00000003
        /*0230*/ 	.word	0x00000000
        /*0234*/ 	.short	0x010a
        /*0236*/ 	.byte	0x3f
	.zero		1


	//   ....[23]....
        /*0238*/ 	.word	0x00001ee0
        /*023c*/ 	.word	0x000000ff
        /*0240*/ 	.word	0x00000000
        /*0244*/ 	.short	0x010a
        /*0246*/ 	.byte	0x04
	.zero		1


	//   ....[24]....
        /*0248*/ 	.word	0x00001f20
        /*024c*/ 	.word	0x000000ff
        /*0250*/ 	.word	0x00000000
        /*0254*/ 	.short	0x010a
        /*0256*/ 	.byte	0x04
	.zero		1


	//   ....[25]....
        /*0258*/ 	.word	0x00002340
        /*025c*/ 	.word	0x00000005
        /*0260*/ 	.word	0x00000000
        /*0264*/ 	.short	0x0101
        /*0266*/ 	.byte	0x3f
	.zero		1


	//   ....[26]....
        /*0268*/ 	.word	0x00002450
        /*026c*/ 	.word	0x00000003
        /*0270*/ 	.word	0x00000000
        /*0274*/ 	.short	0x0101
        /*0276*/ 	.byte	0x30
	.zero		1


	//   ....[27]....
        /*0278*/ 	.word	0x00002580
        /*027c*/ 	.word	0x00000000
        /*0280*/ 	.word	0x00000000
        /*0284*/ 	.short	0x0101
        /*0286*/ 	.byte	0x3f
	.zero		1


	//   ....[28]....
        /*0288*/ 	.word	0x00002600
        /*028c*/ 	.word	0x000000ff
        /*0290*/ 	.word	0x00000008
        /*0294*/ 	.short	0x010a
        /*0296*/ 	.byte	0x2b
	.zero		1


	//   ....[29]....
        /*0298*/ 	.word	0x00004970
        /*029c*/ 	.word	0x00000000
        /*02a0*/ 	.word	0x00000000
        /*02a4*/ 	.short	0x0101
        /*02a6*/ 	.byte	0x30
	.zero		1


	//   ....[30]....
        /*02a8*/ 	.word	0x000052c0
        /*02ac*/ 	.word	0x0000000e
        /*02b0*/ 	.word	0x00000038
        /*02b4*/ 	.short	0x010a
        /*02b6*/ 	.byte	0x3f
	.zero		1


	//   ....[31]....
        /*02b8*/ 	.word	0x000057e0
        /*02bc*/ 	.word	0x00000006
        /*02c0*/ 	.word	0x000000a8
        /*02c4*/ 	.short	0x0101
        /*02c6*/ 	.byte	0x3f
	.zero		1


	//   ....[32]....
        /*02c8*/ 	.word	0x00005eb0
        /*02cc*/ 	.word	0x00000007
        /*02d0*/ 	.word	0x00000000
        /*02d4*/ 	.short	0x010a
        /*02d6*/ 	.byte	0x3f
	.zero		1


	//   ....[33]....
        /*02d8*/ 	.word	0x00005f30
        /*02dc*/ 	.word	0x00000006
        /*02e0*/ 	.word	0x00000000
        /*02e4*/ 	.short	0x010a
        /*02e6*/ 	.byte	0x3f
	.zero		1


	//   ....[34]....
        /*02e8*/ 	.word	0x00005fc0
        /*02ec*/ 	.word	0x00000007
        /*02f0*/ 	.word	0x00000000
        /*02f4*/ 	.short	0x010a
        /*02f6*/ 	.byte	0x3f
	.zero		1


	//   ....[35]....
        /*02f8*/ 	.word	0x00006050
        /*02fc*/ 	.word	0x00000006
        /*0300*/ 	.word	0x00000000
        /*0304*/ 	.short	0x010a
        /*0306*/ 	.byte	0x3f
	.zero		1


	//   ....[36]....
        /*0308*/ 	.word	0x000060e0
        /*030c*/ 	.word	0x00000007
        /*0310*/ 	.word	0x00000000
        /*0314*/ 	.short	0x010a
        /*0316*/ 	.byte	0x3f
	.zero		1


	//   ....[37]....
        /*0318*/ 	.word	0x00006170
        /*031c*/ 	.word	0x00000006
        /*0320*/ 	.word	0x00000000
        /*0324*/ 	.short	0x010a
        /*0326*/ 	.byte	0x3f
	.zero		1


	//   ....[38]....
        /*0328*/ 	.word	0x00006200
        /*032c*/ 	.word	0x00000005
        /*0330*/ 	.word	0x00000000
        /*0334*/ 	.short	0x010a
        /*0336*/ 	.byte	0x3f
	.zero		1


	//   ....[39]....
        /*0338*/ 	.word	0x00006270
        /*033c*/ 	.word	0x00000003
        /*0340*/ 	.word	0xfffffff8
        /*0344*/ 	.short	0x010a
        /*0346*/ 	.byte	0x3f
	.zero		1


	//   ....[40]....
        /*0348*/ 	.word	0x000062c0
        /*034c*/ 	.word	0x00000003
        /*0350*/ 	.word	0x00000000
        /*0354*/ 	.short	0x010a
        /*0356*/ 	.byte	0x3f
	.zero		1


	//   ....[41]....
        /*0358*/ 	.word	0x00006320
        /*035c*/ 	.word	0x00000005
        /*0360*/ 	.word	0x00000000
        /*0364*/ 	.short	0x010a
        /*0366*/ 	.byte	0x3f
	.zero		1


	//   ....[42]....
        /*0368*/ 	.word	0x00006380
        /*036c*/ 	.word	0x00000003
        /*0370*/ 	.word	0x00000008
        /*0374*/ 	.short	0x010a
        /*0376*/ 	.byte	0x3f
	.zero		1


	//   ....[43]....
        /*0378*/ 	.word	0x00006450
        /*037c*/ 	.word	0x0000000e
        /*0380*/ 	.word	0x00000038
        /*0384*/ 	.short	0x010a
        /*0386*/ 	.byte	0x3f
	.zero		1


	//   ....[44]....
        /*0388*/ 	.word	0x00006520
        /*038c*/ 	.word	0x00000007
        /*0390*/ 	.word	0x00000000
        /*0394*/ 	.short	0x010a
        /*0396*/ 	.byte	0x3f
	.zero		1


	//   ....[45]....
        /*0398*/ 	.word	0x00006570
        /*039c*/ 	.word	0x00000006
        /*03a0*/ 	.word	0x00000000
        /*03a4*/ 	.short	0x010a
        /*03a6*/ 	.byte	0x3f
	.zero		1


	//   ....[46]....
        /*03a8*/ 	.word	0x000065c0
        /*03ac*/ 	.word	0x00000007
        /*03b0*/ 	.word	0x00000000
        /*03b4*/ 	.short	0x010a
        /*03b6*/ 	.byte	0x3f
	.zero		1


	//   ....[47]....
        /*03b8*/ 	.word	0x00006610
        /*03bc*/ 	.word	0x00000006
        /*03c0*/ 	.word	0x00000000
        /*03c4*/ 	.short	0x010a
        /*03c6*/ 	.byte	0x3f
	.zero		1


	//   ....[48]....
        /*03c8*/ 	.word	0x00006660
        /*03cc*/ 	.word	0x00000007
        /*03d0*/ 	.word	0x00000000
        /*03d4*/ 	.short	0x010a
        /*03d6*/ 	.byte	0x3f
	.zero		1


	//   ....[49]....
        /*03d8*/ 	.word	0x000066b0
        /*03dc*/ 	.word	0x00000006
        /*03e0*/ 	.word	0x00000000
        /*03e4*/ 	.short	0x010a
        /*03e6*/ 	.byte	0x3f
	.zero		1


	//----- nvinfo : EIATTR_NUM_MBARRIERS
	.align		4
.L_37:
        /*03e8*/ 	.byte	0x03, 0x38
        /*03ea*/ 	.short	0x0014


	//----- nvinfo : EIATTR_EXIT_INSTR_OFFSETS
	.align		4
        /*03ec*/ 	.byte	0x04, 0x1c
        /*03ee*/ 	.short	(.L_39 - .L_38)


	//   ....[0]....
.L_38:
        /*03f0*/ 	.word	0x00001400


	//   ....[1]....
        /*03f4*/ 	.word	0x00001460


	//   ....[2]....
        /*03f8*/ 	.word	0x00004fb0


	//   ....[3]....
        /*03fc*/ 	.word	0x00004fe0


	//   ....[4]....
        /*0400*/ 	.word	0x00006250


	//----- nvinfo : EIATTR_MAX_THREADS
	.align		4
.L_39:
        /*0404*/ 	.byte	0x04, 0x05
        /*0406*/ 	.short	(.L_41 - .L_40)
.L_40:
        /*0408*/ 	.word	0x00000180
        /*040c*/ 	.word	0x00000001
        /*0410*/ 	.word	0x00000001


	//----- nvinfo : EIATTR_CRS_STACK_SIZE
	.align		4
.L_41:
        /*0414*/ 	.byte	0x04, 0x1e
        /*0416*/ 	.short	(.L_43 - .L_42)
.L_42:
        /*0418*/ 	.word	0x00000000


	//----- nvinfo : EIATTR_CBANK_PARAM_SIZE
	.align		4
.L_43:
        /*041c*/ 	.byte	0x03, 0x19
        /*041e*/ 	.short	0x0470


	//----- nvinfo : EIATTR_PARAM_CBANK
	.align		4
        /*0420*/ 	.byte	0x04, 0x0a
        /*0422*/ 	.short	(.L_45 - .L_44)
	.align		4
.L_44:
        /*0424*/ 	.word	index@(.nv.constant0._ZN7cutlass13device_kernelINS_4gemm6kernel13GemmUniversalIN4cute5tupleIJiiiiEEENS1_10collective13CollectiveMmaINS1_34MainloopSm90TmaGmmaWarpSpecializedILi7ENS5_IJNS4_1CILi1EEENSA_ILi4EEESB_EEENS1_32KernelTmaWarpSpecializedPingpongEEENS5_IJNSA_ILi64EEESG_SG_EEENS_10tfloat32_tENS5_IJlSB_lEEESI_SJ_NS4_8TiledMMAINS4_8MMA_AtomIJNS4_4SM904GMMA29MMA_64x64x8_F32TF32TF32_SS_TNILNSN_7ScaleInE1ELSP_1EEEEEENS4_6LayoutINS5_IJSB_SB_SB_EEENS5_IJNSA_ILi0EEESU_SU_EEEEENS5_IJNS4_10UnderscoreESX_SX_EEEEENS4_23SM90_TMA_LOAD_MULTICASTENS4_14ComposedLayoutINS4_7SwizzleILi3ELi4ELi3EEENS4_18smem_ptr_flag_bitsILi32EEENSS_INS5_IJNSA_ILi8EEENSA_ILi32EEEEEENS5_IJS17_SB_EEEEEEEvNS4_8identityENS4_13SM90_TMA_LOADES1B_vS1C_EENS_8epilogue10collective6detail29Sm90TmaWarpSpecializedAdapterINS1G_15DefaultEpilogueISI_SJ_SJ_NS1F_6thread17LinearCombinationISI_Li1EffLNS1K_9ScaleType4KindE0ELNS_15FloatRoundStyleE2ESI_EENS1_15EpilogueDefaultEEEEEvvEEEEvNT_6ParamsE)
        /*0428*/ 	.short	0x0210
        /*042a*/ 	.short	0x0470


	//----- nvinfo : EIATTR_SW_WAR
	.align		4
.L_45:
        /*042c*/ 	.byte	0x04, 0x36
        /*042e*/ 	.short	(.L_47 - .L_46)
.L_46:
        /*0430*/ 	.word	0x00000008
.L_47:


//--------------------- .nv.callgraph             --------------------------
	.section	.nv.callgraph,"",@"SHT_CUDA_CALLGRAPH"
	.align	4
	.sectionentsize	8
	.align		4
        /*0000*/ 	.word	0x00000000
	.align		4
        /*0004*/ 	.word	0xffffffff
	.align		4
        /*0008*/ 	.word	index@(_ZN7cutlass13device_kernelINS_4gemm6kernel13GemmUniversalIN4cute5tupleIJiiiiEEENS1_10collective13CollectiveMmaINS1_34MainloopSm90TmaGmmaWarpSpecializedILi7ENS5_IJNS4_1CILi1EEENSA_ILi4EEESB_EEENS1_32KernelTmaWarpSpecializedPingpongEEENS5_IJNSA_ILi64EEESG_SG_EEENS_10tfloat32_tENS5_IJlSB_lEEESI_SJ_NS4_8TiledMMAINS4_8MMA_AtomIJNS4_4SM904GMMA29MMA_64x64x8_F32TF32TF32_SS_TNILNSN_7ScaleInE1ELSP_1EEEEEENS4_6LayoutINS5_IJSB_SB_SB_EEENS5_IJNSA_ILi0EEESU_SU_EEEEENS5_IJNS4_10UnderscoreESX_SX_EEEEENS4_23SM90_TMA_LOAD_MULTICASTENS4_14ComposedLayoutINS4_7SwizzleILi3ELi4ELi3EEENS4_18smem_ptr_flag_bitsILi32EEENSS_INS5_IJNSA_ILi8EEENSA_ILi32EEEEEENS5_IJS17_SB_EEEEEEEvNS4_8identityENS4_13SM90_TMA_LOADES1B_vS1C_EENS_8epilogue10collective6detail29Sm90TmaWarpSpecializedAdapterINS1G_15DefaultEpilogueISI_SJ_SJ_NS1F_6thread17LinearCombinationISI_Li1EffLNS1K_9ScaleType4KindE0ELNS_15FloatRoundStyleE2ESI_EENS1_15EpilogueDefaultEEEEEvvEEEEvNT_6ParamsE)
	.align		4
        /*000c*/ 	.word	index@(__assertfail)
	.align		4
        /*0010*/ 	.word	0x00000000
	.align		4
        /*0014*/ 	.word	0xfffffffe
	.align		4
        /*0018*/ 	.word	0x00000000
	.align		4
        /*001c*/ 	.word	0xfffffffd
	.align		4
        /*0020*/ 	.word	0x00000000
	.align		4
        /*0024*/ 	.word	0xfffffffc


//--------------------- .nv.constant4             --------------------------
	.section	.nv.constant4,"a",@progbits
	.align	8
	.align		8
.nv.constant4:
        /*0000*/ 	.dword	__assertfail
	.align		8
        /*0008*/ 	.dword	__unnamed_1
	.align		8
        /*0010*/ 	.dword	_ZN40_INTERNAL_f056a5c1_4_k_cu_659e425d_235474cuda3std3__45__cpo5beginE
	.align		8
        /*0018*/ 	.dword	_ZN40_INTERNAL_f056a5c1_4_k_cu_659e425d_235474cuda3std3__45__cpo3endE
	.align		8
        /*0020*/ 	.dword	_ZN40_INTERNAL_f056a5c1_4_k_cu_659e425d_235474cuda3std3__45__cpo6cbeginE
	.align		8
        /*0028*/ 	.dword	_ZN40_INTERNAL_f056a5c1_4_k_cu_659e425d_235474cuda3std3__45__cpo4cendE
	.align		8
        /*0030*/ 	.dword	_ZN40_INTERNAL_f056a5c1_4_k_cu_659e425d_235474cuda3std3__442_GLOBAL__N__f056a5c1_4_k_cu_659e425d_235476ignoreE
	.align		8
        /*0038*/ 	.dword	_ZN40_INTERNAL_f056a5c1_4_k_cu_659e425d_235474cuda3std3__419piecewise_constructE
	.align		8
        /*0040*/ 	.dword	_ZN40_INTERNAL_f056a5c1_4_k_cu_659e425d_235474cuda3std3__48in_placeE
	.align		8
        /*0048*/ 	.dword	_ZN40_INTERNAL_f056a5c1_4_k_cu_659e425d_235474cuda3std6ranges3__45__cpo4swapE
	.align		8
        /*0050*/ 	.dword	_ZN40_INTERNAL_f056a5c1_4_k_cu_659e425d_235474cuda3std6ranges3__45__cpo9iter_moveE
	.align		8
        /*0058*/ 	.dword	_ZN40_INTERNAL_f056a5c1_4_k_cu_659e425d_235474cute7productE
	.align		8
        /*0060*/ 	.dword	_ZN40_INTERNAL_f056a5c1_4_k_cu_659e425d_235474cute1_E
	.align		8
        /*0068*/ 	.dword	$str$22
	.align		8
        /*0070*/ 	.dword	$str$23


//--------------------- .text._ZN7cutlass13device_kernelINS_4gemm6kernel13GemmUniversalIN4cute5tupleIJiiiiEEENS1_10collective13CollectiveMmaINS1_34MainloopSm90TmaGmmaWarpSpecializedILi7ENS5_IJNS4_1CILi1EEENSA_ILi4EEESB_EEENS1_32KernelTmaWarpSpecializedPingpongEEENS5_IJNSA_ILi64EEESG_SG_EEENS_10tfloat32_tENS5_IJlSB_lEEESI_SJ_NS4_8TiledMMAINS4_8MMA_AtomIJNS4_4SM904GMMA29MMA_64x64x8_F32TF32TF32_SS_TNILNSN_7ScaleInE1ELSP_1EEEEEENS4_6LayoutINS5_IJSB_SB_SB_EEENS5_IJNSA_ILi0EEESU_SU_EEEEENS5_IJNS4_10UnderscoreESX_SX_EEEEENS4_23SM90_TMA_LOAD_MULTICASTENS4_14ComposedLayoutINS4_7SwizzleILi3ELi4ELi3EEENS4_18smem_ptr_flag_bitsILi32EEENSS_INS5_IJNSA_ILi8EEENSA_ILi32EEEEEENS5_IJS17_SB_EEEEEEEvNS4_8identityENS4_13SM90_TMA_LOADES1B_vS1C_EENS_8epilogue10collective6detail29Sm90TmaWarpSpecializedAdapterINS1G_15DefaultEpilogueISI_SJ_SJ_NS1F_6thread17LinearCombinationISI_Li1EffLNS1K_9ScaleType4KindE0ELNS_15FloatRoundStyleE2ESI_EENS1_15EpilogueDefaultEEEEEvvEEEEvNT_6ParamsE --------------------------
	.section	.text._ZN7cutlass13device_kernelINS_4gemm6kernel13GemmUniversalIN4cute5tupleIJiiiiEEENS1_10collective13CollectiveMmaINS1_34MainloopSm90TmaGmmaWarpSpecializedILi7ENS5_IJNS4_1CILi1EEENSA_ILi4EEESB_EEENS1_32KernelTmaWarpSpecializedPingpongEEENS5_IJNSA_ILi64EEESG_SG_EEENS_10tfloat32_tENS5_IJlSB_lEEESI_SJ_NS4_8TiledMMAINS4_8MMA_AtomIJNS4_4SM904GMMA29MMA_64x64x8_F32TF32TF32_SS_TNILNSN_7ScaleInE1ELSP_1EEEEEENS4_6LayoutINS5_IJSB_SB_SB_EEENS5_IJNSA_ILi0EEESU_SU_EEEEENS5_IJNS4_10UnderscoreESX_SX_EEEEENS4_23SM90_TMA_LOAD_MULTICASTENS4_14ComposedLayoutINS4_7SwizzleILi3ELi4ELi3EEENS4_18smem_ptr_flag_bitsILi32EEENSS_INS5_IJNSA_ILi8EEENSA_ILi32EEEEEENS5_IJS17_SB_EEEEEEEvNS4_8identityENS4_13SM90_TMA_LOADES1B_vS1C_EENS_8epilogue10collective6detail29Sm90TmaWarpSpecializedAdapterINS1G_15DefaultEpilogueISI_SJ_SJ_NS1F_6thread17LinearCombinationISI_Li1EffLNS1K_9ScaleType4KindE0ELNS_15FloatRoundStyleE2ESI_EENS1_15EpilogueDefaultEEEEEvvEEEEvNT_6ParamsE,"ax",@progbits
	.align	128
.text._ZN7cutlass13device_kernelINS_4gemm6kernel13GemmUniversalIN4cute5tupleIJiiiiEEENS1_10collective13CollectiveMmaINS1_34MainloopSm90TmaGmmaWarpSpecializedILi7ENS5_IJNS4_1CILi1EEENSA_ILi4EEESB_EEENS1_32KernelTmaWarpSpecializedPingpongEEENS5_IJNSA_ILi64EEESG_SG_EEENS_10tfloat32_tENS5_IJlSB_lEEESI_SJ_NS4_8TiledMMAINS4_8MMA_AtomIJNS4_4SM904GMMA29MMA_64x64x8_F32TF32TF32_SS_TNILNSN_7ScaleInE1ELSP_1EEEEEENS4_6LayoutINS5_IJSB_SB_SB_EEENS5_IJNSA_ILi0EEESU_SU_EEEEENS5_IJNS4_10UnderscoreESX_SX_EEEEENS4_23SM90_TMA_LOAD_MULTICASTENS4_14ComposedLayoutINS4_7SwizzleILi3ELi4ELi3EEENS4_18smem_ptr_flag_bitsILi32EEENSS_INS5_IJNSA_ILi8EEENSA_ILi32EEEEEENS5_IJS17_SB_EEEEEEEvNS4_8identityENS4_13SM90_TMA_LOADES1B_vS1C_EENS_8epilogue10collective6detail29Sm90TmaWarpSpecializedAdapterINS1G_15DefaultEpilogueISI_SJ_SJ_NS1F_6thread17LinearCombinationISI_Li1EffLNS1K_9ScaleType4KindE0ELNS_15FloatRoundStyleE2ESI_EENS1_15EpilogueDefaultEEEEEvvEEEEvNT_6ParamsE:
        .type           _ZN7cutlass13device_kernelINS_4gemm6kernel13GemmUniversalIN4cute5tupleIJiiiiEEENS1_10collective13CollectiveMmaINS1_34MainloopSm90TmaGmmaWarpSpecializedILi7ENS5_IJNS4_1CILi1EEENSA_ILi4EEESB_EEENS1_32KernelTmaWarpSpecializedPingpongEEENS5_IJNSA_ILi64EEESG_SG_EEENS_10tfloat32_tENS5_IJlSB_lEEESI_SJ_NS4_8TiledMMAINS4_8MMA_AtomIJNS4_4SM904GMMA29MMA_64x64x8_F32TF32TF32_SS_TNILNSN_7ScaleInE1ELSP_1EEEEEENS4_6LayoutINS5_IJSB_SB_SB_EEENS5_IJNSA_ILi0EEESU_SU_EEEEENS5_IJNS4_10UnderscoreESX_SX_EEEEENS4_23SM90_TMA_LOAD_MULTICASTENS4_14ComposedLayoutINS4_7SwizzleILi3ELi4ELi3EEENS4_18smem_ptr_flag_bitsILi32EEENSS_INS5_IJNSA_ILi8EEENSA_ILi32EEEEEENS5_IJS17_SB_EEEEEEEvNS4_8identityENS4_13SM90_TMA_LOADES1B_vS1C_EENS_8epilogue10collective6detail29Sm90TmaWarpSpecializedAdapterINS1G_15DefaultEpilogueISI_SJ_SJ_NS1F_6thread17LinearCombinationISI_Li1EffLNS1K_9ScaleType4KindE0ELNS_15FloatRoundStyleE2ESI_EENS1_15EpilogueDefaultEEEEEvvEEEEvNT_6ParamsE,@function
        .size           _ZN7cutlass13device_kernelINS_4gemm6kernel13GemmUniversalIN4cute5tupleIJiiiiEEENS1_10collective13CollectiveMmaINS1_34MainloopSm90TmaGmmaWarpSpecializedILi7ENS5_IJNS4_1CILi1EEENSA_ILi4EEESB_EEENS1_32KernelTmaWarpSpecializedPingpongEEENS5_IJNSA_ILi64EEESG_SG_EEENS_10tfloat32_tENS5_IJlSB_lEEESI_SJ_NS4_8TiledMMAINS4_8MMA_AtomIJNS4_4SM904GMMA29MMA_64x64x8_F32TF32TF32_SS_TNILNSN_7ScaleInE1ELSP_1EEEEEENS4_6LayoutINS5_IJSB_SB_SB_EEENS5_IJNSA_ILi0EEESU_SU_EEEEENS5_IJNS4_10UnderscoreESX_SX_EEEEENS4_23SM90_TMA_LOAD_MULTICASTENS4_14ComposedLayoutINS4_7SwizzleILi3ELi4ELi3EEENS4_18smem_ptr_flag_bitsILi32EEENSS_INS5_IJNSA_ILi8EEENSA_ILi32EEEEEENS5_IJS17_SB_EEEEEEEvNS4_8identityENS4_13SM90_TMA_LOADES1B_vS1C_EENS_8epilogue10collective6detail29Sm90TmaWarpSpecializedAdapterINS1G_15DefaultEpilogueISI_SJ_SJ_NS1F_6thread17LinearCombinationISI_Li1EffLNS1K_9ScaleType4KindE0ELNS_15FloatRoundStyleE2ESI_EENS1_15EpilogueDefaultEEEEEvvEEEEvNT_6ParamsE,(.L_x_145 - _ZN7cutlass13device_kernelINS_4gemm6kernel13GemmUniversalIN4cute5tupleIJiiiiEEENS1_10collective13CollectiveMmaINS1_34MainloopSm90TmaGmmaWarpSpecializedILi7ENS5_IJNS4_1CILi1EEENSA_ILi4EEESB_EEENS1_32KernelTmaWarpSpecializedPingpongEEENS5_IJNSA_ILi64EEESG_SG_EEENS_10tfloat32_tENS5_IJlSB_lEEESI_SJ_NS4_8TiledMMAINS4_8MMA_AtomIJNS4_4SM904GMMA29MMA_64x64x8_F32TF32TF32_SS_TNILNSN_7ScaleInE1ELSP_1EEEEEENS4_6LayoutINS5_IJSB_SB_SB_EEENS5_IJNSA_ILi0EEESU_SU_EEEEENS5_IJNS4_10UnderscoreESX_SX_EEEEENS4_23SM90_TMA_LOAD_MULTICASTENS4_14ComposedLayoutINS4_7SwizzleILi3ELi4ELi3EEENS4_18smem_ptr_flag_bitsILi32EEENSS_INS5_IJNSA_ILi8EEENSA_ILi32EEEEEENS5_IJS17_SB_EEEEEEEvNS4_8identityENS4_13SM90_TMA_LOADES1B_vS1C_EENS_8epilogue10collective6detail29Sm90TmaWarpSpecializedAdapterINS1G_15DefaultEpilogueISI_SJ_SJ_NS1F_6thread17LinearCombinationISI_Li1EffLNS1K_9ScaleType4KindE0ELNS_15FloatRoundStyleE2ESI_EENS1_15EpilogueDefaultEEEEEvvEEEEvNT_6ParamsE)
        .other          _ZN7cutlass13device_kernelINS_4gemm6kernel13GemmUniversalIN4cute5tupleIJiiiiEEENS1_10collective13CollectiveMmaINS1_34MainloopSm90TmaGmmaWarpSpecializedILi7ENS5_IJNS4_1CILi1EEENSA_ILi4EEESB_EEENS1_32KernelTmaWarpSpecializedPingpongEEENS5_IJNSA_ILi64EEESG_SG_EEENS_10tfloat32_tENS5_IJlSB_lEEESI_SJ_NS4_8TiledMMAINS4_8MMA_AtomIJNS4_4SM904GMMA29MMA_64x64x8_F32TF32TF32_SS_TNILNSN_7ScaleInE1ELSP_1EEEEEENS4_6LayoutINS5_IJSB_SB_SB_EEENS5_IJNSA_ILi0EEESU_SU_EEEEENS5_IJNS4_10UnderscoreESX_SX_EEEEENS4_23SM90_TMA_LOAD_MULTICASTENS4_14ComposedLayoutINS4_7SwizzleILi3ELi4ELi3EEENS4_18smem_ptr_flag_bitsILi32EEENSS_INS5_IJNSA_ILi8EEENSA_ILi32EEEEEENS5_IJS17_SB_EEEEEEEvNS4_8identityENS4_13SM90_TMA_LOADES1B_vS1C_EENS_8epilogue10collective6detail29Sm90TmaWarpSpecializedAdapterINS1G_15DefaultEpilogueISI_SJ_SJ_NS1F_6thread17LinearCombinationISI_Li1EffLNS1K_9ScaleType4KindE0ELNS_15FloatRoundStyleE2ESI_EENS1_15EpilogueDefaultEEEEEvvEEEEvNT_6ParamsE,@"STO_CUDA_ENTRY STV_DEFAULT"
_ZN7cutlass13device_kernelINS_4gemm6kernel13GemmUniversalIN4cute5tupleIJiiiiEEENS1_10collective13CollectiveMmaINS1_34MainloopSm90TmaGmmaWarpSpecializedILi7ENS5_IJNS4_1CILi1EEENSA_ILi4EEESB_EEENS1_32KernelTmaWarpSpecializedPingpongEEENS5_IJNSA_ILi64EEESG_SG_EEENS_10tfloat32_tENS5_IJlSB_lEEESI_SJ_NS4_8TiledMMAINS4_8MMA_AtomIJNS4_4SM904GMMA29MMA_64x64x8_F32TF32TF32_SS_TNILNSN_7ScaleInE1ELSP_1EEEEEENS4_6LayoutINS5_IJSB_SB_SB_EEENS5_IJNSA_ILi0EEESU_SU_EEEEENS5_IJNS4_10UnderscoreESX_SX_EEEEENS4_23SM90_TMA_LOAD_MULTICASTENS4_14ComposedLayoutINS4_7SwizzleILi3ELi4ELi3EEENS4_18smem_ptr_flag_bitsILi32EEENSS_INS5_IJNSA_ILi8EEENSA_ILi32EEEEEENS5_IJS17_SB_EEEEEEEvNS4_8identityENS4_13SM90_TMA_LOADES1B_vS1C_EENS_8epilogue10collective6detail29Sm90TmaWarpSpecializedAdapterINS1G_15DefaultEpilogueISI_SJ_SJ_NS1F_6thread17LinearCombinationISI_Li1EffLNS1K_9ScaleType4KindE0ELNS_15FloatRoundStyleE2ESI_EENS1_15EpilogueDefaultEEEEEvvEEEEvNT_6ParamsE:
[----:B------:R-:W0:Y:S02]  /*0000*/  LDC R1, c[0x0][0x28] ;  /* 0x00000a00ff017b82 */ /* 0x000e240000000800 */
[----:B0-----:R-:W-:Y:S01]  /*0010*/  VIADD R1, R1, 0xfffffff8 ;  /* 0xfffffff801017836 */ /* 0x001fe20000000000 */
[----:B------:R-:W0:Y:S01]  /*0020*/  S2R R4, SR_TID.X ;  /* 0x0000000000047919 */ /* 0x000e220000002100 */
[----:B------:R-:W-:Y:S01]  /*0030*/  ELECT P0, URZ, PT ;  /* 0x00000000003f782f */ /* 0x000fe20003800000 */
[----:B------:R-:W-:Y:S01]  /*0040*/  BSSY B0, `(.L_x_0) ;  /* 0x000000f000007945 */ /* 0x000fe20003800000 */
[--C-:B0-----:R-:W-:Y:S02]  /*0050*/  SHF.R.U32.HI R0, RZ, 0x5, R4.reuse ;  /* 0x00000005ff007819 */ /* 0x101fe40000011604 */
[----:B------:R-:W-:-:S03]  /*0060*/  SHF.R.U32.HI R7, RZ, 0x7, R4 ;  /* 0x00000007ff077819 */ /* 0x000fc60000011604 */
[----:B------:R-:W0:Y:S04]  /*0070*/  SHFL.IDX PT, R2, R0, RZ, 0x1f ;  /* 0x00001fff00027589 */ /* 0x000e2800000e0000 */
[----:B------:R1:W2:Y:S01]  /*0080*/  SHFL.IDX PT, R8, R7, RZ, 0x1f ;  /* 0x00001fff07087589 */ /* 0x0002a200000e0000 */
[----:B0-----:R-:W-:-:S13]  /*0090*/  ISETP.NE.OR P0, PT, R2, RZ, !P0 ;  /* 0x000000ff0200720c */ /* 0x001fda0004705670 */
[----:B-12---:R-:W-:Y:S05]  /*00a0*/  @P0 BRA `(.L_x_1) ;  /* 0x0000000000200947 */ /* 0x006fea0003800000 */
[----:B------:R-:W-:Y:S02]  /*00b0*/  ULDC.64 UR4, c[0x0][0x198] ;  /* 0x0000660000047ab9 */ /* 0x000fe40000000a00 */
[----:B------:R-:W-:Y:S02]  /*00c0*/  UIADD3 UR6, UP0, UR4, 0xf0, URZ ;  /* 0x000000f004067890 */ /* 0x000fe4000ff1e03f */
[----:B------:R-:W-:Y:S02]  /*00d0*/  UIADD3 UR4, UP1, UR4, 0x1f0, URZ ;  /* 0x000001f004047890 */ /* 0x000fe4000ff3e03f */
[----:B------:R-:W-:Y:S02]  /*00e0*/  UIADD3.X UR7, URZ, UR5, URZ, UP0, !UPT ;  /* 0x000000053f077290 */ /* 0x000fe400087fe43f */
[----:B------:R-:W-:-:S07]  /*00f0*/  UIADD3.X UR5, URZ, UR5, URZ, UP1, !UPT ;  /* 0x000000053f057290 */ /* 0x000fce0008ffe43f */
[----:B------:R0:W-:Y:S02]  /*0100*/  UTMACCTL.PF [UR6] ;  /* 0x00000000060079b9 */ /* 0x0001e40008040000 */
[----:B------:R0:W-:Y:S02]  /*0110*/  UTMACCTL.PF [UR4] ;  /* 0x00000000040079b9 */ /* 0x0001e40008040000 */
[----:B0-----:R-:W-:Y:S01]  /*0120*/  NOP ;  /* 0x0000000000007918 */ /* 0x001fe20000000000 */
.L_x_1:
[----:B------:R-:W-:Y:S05]  /*0130*/  BSYNC B0 ;  /* 0x0000000000007941 */ /* 0x000fea0003800000 */
.L_x_0:
[----:B------:R-:W0:Y:S01]  /*0140*/  SHFL.IDX PT, R9, R0, RZ, 0x1f ;  /* 0x00001fff00097589 */ /* 0x000e2200000e0000 */
[----:B------:R-:W-:Y:S02]  /*0150*/  SHF.R.S32.HI R3, RZ, 0x1f, R4 ;  /* 0x0000001fff037819 */ /* 0x000fe40000011404 */
[----:B0-----:R-:W-:-:S13]  /*0160*/  ISETP.NE.AND P0, PT, R9, RZ, PT ;  /* 0x000000ff0900720c */ /* 0x001fda0003f05270 */
[----:B------:R-:W-:Y:S05]  /*0170*/  @P0 BRA `(.L_x_2) ;  /* 0x0000000000700947 */ /* 0x000fea0003800000 */
[----:B------:R-:W0:Y:S01]  /*0180*/  S2UR UR8, SR_CgaCtaId ;  /* 0x00000000000879c3 */ /* 0x000e220000008800 */
[----:B------:R-:W-:Y:S01]  /*0190*/  UMOV UR4, 0x400 ;  /* 0x0000040000047882 */ /* 0x000fe20000000000 */
[----:B------:R-:W-:Y:S01]  /*01a0*/  UMOV UR5, 0x1 ;  /* 0x0000000100057882 */ /* 0x000fe20000000000 */
[----:B------:R-:W-:Y:S01]  /*01b0*/  UMOV UR6, 0x4 ;  /* 0x0000000400067882 */ /* 0x000fe20000000000 */
[----:B------:R-:W-:Y:S01]  /*01c0*/  ELECT P0, URZ, PT ;  /* 0x00000000003f782f */ /* 0x000fe20003800000 */
[----:B------:R-:W-:-:S04]  /*01d0*/  UIADD3 UR6, -UR6, 0x100000, URZ ;  /* 0x0010000006067890 */ /* 0x000fc8000fffe13f */
[----:B------:R-:W-:Y:S02]  /*01e0*/  USHF.L.U32 UR7, UR6, 0xb, URZ ;  /* 0x0000000b06077899 */ /* 0x000fe4000800063f */
[----:B------:R-:W-:Y:S02]  /*01f0*/  USHF.L.U32 UR6, UR6, 0x1, URZ ;  /* 0x0000000106067899 */ /* 0x000fe4000800063f */
[----:B0-----:R-:W-:Y:S02]  /*0200*/  ULEA UR8, UR8, UR4, 0x18 ;  /* 0x0000000408087291 */ /* 0x001fe4000f8ec03f */
[----:B------:R-:W-:-:S04]  /*0210*/  UIADD3 UR4, -UR5, 0x100000, URZ ;  /* 0x0010000005047890 */ /* 0x000fc8000fffe13f */
[----:B------:R-:W-:Y:S02]  /*0220*/  USHF.L.U32 UR5, UR4, 0xb, URZ ;  /* 0x0000000b04057899 */ /* 0x000fe4000800063f */
[----:B------:R-:W-:Y:S01]  /*0230*/  USHF.L.U32 UR4, UR4, 0x1, URZ ;  /* 0x0000000104047899 */ /* 0x000fe2000800063f */
[----:B------:R-:W0:Y:S11]  /*0240*/  FENCE.VIEW.ASYNC.S ;  /* 0x00000000000073c6 */ /* 0x000e360000000000 */
[----:B0-----:R0:W1:Y:S01]  /*0250*/  SYNCS.EXCH.64 URZ, [UR8], UR4 ;  /* 0x00000004083f75b2 */ /* 0x0010620008000100 */
[----:B------:R0:W2:Y:S01]  /*0260*/  SYNCS.EXCH.64 URZ, [UR8+0x38], UR6 ;  /* 0x00003806083f75b2 */ /* 0x0000a20008000100 */
[----:B------:R0:W3:Y:S01]  /*0270*/  SYNCS.EXCH.64 URZ, [UR8+0x8], UR4 ;  /* 0x00000804083f75b2 */ /* 0x0000e20008000100 */
[----:B------:R0:W4:Y:S01]  /*0280*/  SYNCS.EXCH.64 URZ, [UR8+0x40], UR6 ;  /* 0x00004006083f75b2 */ /* 0x0001220008000100 */
[----:B------:R0:W0:Y:S01]  /*0290*/  SYNCS.EXCH.64 URZ, [UR8+0x10], UR4 ;  /* 0x00001004083f75b2 */ /* 0x0000220008000100 */
        /* <DEDUP_REMOVED lines=9> */
[----:B------:R-:W-:Y:S01]  /*0330*/  NOP ;  /* 0x0000000000007918 */ /* 0x000fe20000000000 */
.L_x_2:
[----:B------:R-:W5:Y:S01]  /*0340*/  SHFL.IDX PT, R12, R0, RZ, 0x1f ;  /* 0x00001fff000c7589 */ /* 0x000f6200000e0000 */
[----:B------:R-:W-:Y:S01]  /*0350*/  LEA.HI R3, R3, R4, RZ, 0x7 ;  /* 0x0000000403037211 */ /* 0x000fe200078f38ff */
[----:B------:R-:W1:Y:S01]  /*0360*/  S2UR UR12, SR_CTAID.X ;  /* 0x00000000000c79c3 */ /* 0x000e620000002500 */
[----:B------:R-:W-:Y:S01]  /*0370*/  ELECT P0, URZ, PT ;  /* 0x00000000003f782f */ /* 0x000fe20003800000 */
[----:B------:R2:W3:Y:S01]  /*0380*/  SHFL.IDX PT, R11, R0, RZ, 0x1f ;  /* 0x00001fff000b7589 */ /* 0x0004e200000e0000 */
[----:B------:R-:W-:Y:S02]  /*0390*/  LOP3.LUT R3, R3, 0xffffff80, RZ, 0xc0, !PT ;  /* 0xffffff8003037812 */ /* 0x000fe400078ec0ff */
[----:B------:R-:W-:Y:S01]  /*03a0*/  ELECT P1, URZ, PT ;  /* 0x00000000003f782f */ /* 0x000fe20003820000 */
[----:B------:R-:W-:Y:S01]  /*03b0*/  NOP ;  /* 0x0000000000007918 */ /* 0x000fe20000000000 */
[----:B------:R-:W4:Y:S01]  /*03c0*/  S2R R6, SR_CTAID.Y ;  /* 0x0000000000067919 */ /* 0x000f220000002600 */
[----:B0-----:R-:W-:Y:S01]  /*03d0*/  ULDC UR4, c[0x0][0x150] ;  /* 0x0000540000047ab9 */ /* 0x001fe20000000800 */
[----:B------:R-:W-:Y:S01]  /*03e0*/  IMAD.IADD R5, R4, 0x1, -R3 ;  /* 0x0000000104057824 */ /* 0x000fe200078e0a03 */
[----:B------:R-:W0:Y:S01]  /*03f0*/  LDC R25, c[0x0][0x148] ;  /* 0x00005200ff197b82 */ /* 0x000e220000000800 */
[----:B--2---:R-:W-:Y:S01]  /*0400*/  SHF.R.S32.HI R0, RZ, 0x1f, R9 ;  /* 0x0000001fff007819 */ /* 0x004fe20000011409 */
[----:B------:R-:W2:Y:S01]  /*0410*/  SHFL.IDX PT, R15, R7, RZ, 0x1f ;  /* 0x00001fff070f7589 */ /* 0x000ea200000e0000 */
[----:B------:R-:W-:Y:S01]  /*0420*/  UMOV UR11, 0x80 ;  /* 0x00000080000b7882 */ /* 0x000fe20000000000 */
[----:B------:R-:W-:Y:S01]  /*0430*/  SHF.R.S32.HI R20, RZ, 0x1f, R5 ;  /* 0x0000001fff147819 */ /* 0x000fe20000011405 */
[----:B------:R-:W-:Y:S01]  /*0440*/  NOP ;  /* 0x0000000000007918 */ /* 0x000fe20000000000 */
[----:B------:R-:W-:Y:S01]  /*0450*/  LEA.HI R0, R0, R9, RZ, 0x2 ;  /* 0x0000000900007211 */ /* 0x000fe200078f10ff */
[----:B------:R-:W-:Y:S01]  /*0460*/  VIADD R35, R8, 0xffffffff ;  /* 0xffffffff08237836 */ /* 0x000fe20000000000 */
[----:B------:R-:W-:Y:S01]  /*0470*/  LEA.HI R3, R20, R5, RZ, 0x3 ;  /* 0x0000000514037211 */ /* 0x000fe200078f18ff */
[----:B------:R-:W2:Y:S01]  /*0480*/  LDC R13, c[0x0][0x140] ;  /* 0x00005000ff0d7b82 */ /* 0x000ea20000000800 */
[----:B------:R-:W-:-:S02]  /*0490*/  LOP3.LUT R0, R0, 0x3ffffffc, RZ, 0xc0, !PT ;  /* 0x3ffffffc00007812 */ /* 0x000fc400078ec0ff */
[--C-:B------:R-:W-:Y:S02]  /*04a0*/  SHF.R.S32.HI R10, RZ, 0x3, R3.reuse ;  /* 0x00000003ff0a7819 */ /* 0x100fe40000011403 */
[----:B------:R-:W-:Y:S01]  /*04b0*/  SHF.R.S32.HI R3, RZ, 0x1f, R3 ;  /* 0x0000001fff037819 */ /* 0x000fe20000011403 */
[----:B------:R-:W-:Y:S01]  /*04c0*/  IMAD.IADD R0, R9, 0x1, -R0 ;  /* 0x0000000109007824 */ /* 0x000fe200078e0a00 */
[----:B-----5:R-:W-:Y:S02]  /*04d0*/  ISETP.NE.OR P0, PT, R12, RZ, !P0 ;  /* 0x000000ff0c00720c */ /* 0x020fe40004705670 */
[----:B------:R-:W-:Y:S01]  /*04e0*/  LEA.HI R3, R3, R10, RZ, 0x2 ;  /* 0x0000000a03037211 */ /* 0x000fe200078f10ff */
[----:B------:R-:W5:Y:S01]  /*04f0*/  LDC R12, c[0x0][0x144] ;  /* 0x00005100ff0c7b82 */ /* 0x000f620000000800 */
[----:B---3--:R-:W-:Y:S02]  /*0500*/  ISETP.NE.OR P1, PT, R11, RZ, !P1 ;  /* 0x000000ff0b00720c */ /* 0x008fe40004f25670 */
[----:B------:R-:W-:-:S02]  /*0510*/  LOP3.LUT R11, R3, 0xfffffffc, RZ, 0xc0, !PT ;  /* 0xfffffffc030b7812 */ /* 0x000fc400078ec0ff */
[----:B------:R-:W-:Y:S02]  /*0520*/  SHF.R.S32.HI R3, RZ, 0x1f, R2 ;  /* 0x0000001fff037819 */ /* 0x000fe40000011402 */
[----:B------:R-:W-:Y:S01]  /*0530*/  ISETP.GE.U32.AND P5, PT, R35, 0x2, PT ;  /* 0x000000022300780c */ /* 0x000fe20003fa6070 */
[----:B------:R-:W-:Y:S01]  /*0540*/  IMAD.IADD R11, R10, 0x1, -R11 ;  /* 0x000000010a0b7824 */ /* 0x000fe200078e0a0b */
[----:B-1----:R-:W-:Y:S01]  /*0550*/  I2FP.F32.U32 R10, UR12 ;  /* 0x0000000c000a7c45 */ /* 0x002fe20008201000 */
[----:B------:R-:W-:Y:S01]  /*0560*/  VOTEU.ALL UP0, P0 ;  /* 0x00000000003f7886 */ /* 0x000fe20000000000 */
[----:B----4-:R-:W-:Y:S01]  /*0570*/  I2FP.F32.U32 R9, R6 ;  /* 0x0000000600097245 */ /* 0x010fe20000201000 */
[----:B------:R-:W-:Y:S01]  /*0580*/  IMAD R0, R0, 0x4, R11 ;  /* 0x0000000400007824 */ /* 0x000fe200078e020b */
[----:B------:R-:W-:Y:S01]  /*0590*/  LEA.HI R3, R3, R2, RZ, 0x2 ;  /* 0x0000000203037211 */ /* 0x000fe200078f10ff */
[----:B------:R-:W-:Y:S01]  /*05a0*/  VOTEU.ALL UP1, P1 ;  /* 0x00000000003f7886 */ /* 0x000fe20000820000 */
[----:B------:R-:W-:Y:S01]  /*05b0*/  FMUL R10, R10, UR4 ;  /* 0x000000040a0a7c20 */ /* 0x000fe20008400000 */
[----:B------:R-:W1:Y:S01]  /*05c0*/  @!UP0 S2UR UR7, SR_CgaCtaId ;  /* 0x00000000000789c3 */ /* 0x000e620000008800 */
[----:B------:R-:W-:Y:S01]  /*05d0*/  ULDC UR4, c[0x0][0x154] ;  /* 0x0000550000047ab9 */ /* 0x000fe20000000800 */
[----:B------:R-:W-:Y:S01]  /*05e0*/  LOP3.LUT R3, R3, 0xfffffffc, RZ, 0xc0, !PT ;  /* 0xfffffffc03037812 */ /* 0x000fe200078ec0ff */
[----:B------:R-:W-:Y:S01]  /*05f0*/  FMUL R9, R9, UR4 ;  /* 0x0000000409097c20 */ /* 0x000fe20008400000 */
[----:B------:R-:W-:Y:S01]  /*0600*/  UMOV UR4, 0x20 ;  /* 0x0000002000047882 */ /* 0x000fe20000000000 */
[----:B------:R-:W3:Y:S01]  /*0610*/  F2I.U32.TRUNC.NTZ R10, R10 ;  /* 0x0000000a000a7305 */ /* 0x000ee2000020f000 */
[----:B------:R-:W-:Y:S01]  /*0620*/  @!UP0 UMOV UR6, 0x400 ;  /* 0x0000040000068882 */ /* 0x000fe20000000000 */
[----:B------:R-:W-:Y:S01]  /*0630*/  IMAD.IADD R14, R2, 0x1, -R3 ;  /* 0x00000001020e7824 */ /* 0x000fe200078e0a03 */
[----:B------:R-:W4:Y:S01]  /*0640*/  @!UP1 S2UR UR10, SR_CgaCtaId ;  /* 0x00000000000a99c3 */ /* 0x000f220000008800 */
[----:B------:R-:W-:Y:S01]  /*0650*/  IMAD.SHL.U32 R3, R0, 0x4, RZ ;  /* 0x0000000400037824 */ /* 0x000fe200078e00ff */
[----:B------:R-:W-:-:S04]  /*0660*/  @!UP0 UIADD3 UR4, -UR4, 0x100000, URZ ;  /* 0x0010000004048890 */ /* 0x000fc8000fffe13f */
[----:B------:R-:W-:Y:S02]  /*0670*/  @!UP0 USHF.L.U32 UR5, UR4, 0xb, URZ ;  /* 0x0000000b04058899 */ /* 0x000fe4000800063f */
[----:B------:R-:W-:Y:S01]  /*0680*/  @!UP0 USHF.L.U32 UR4, UR4, 0x1, URZ ;  /* 0x0000000104048899 */ /* 0x000fe2000800063f */
[----:B--2---:R-:W-:Y:S01]  /*0690*/  ISETP.EQ.U32.AND P3, PT, R13, 0x1, PT ;  /* 0x000000010d00780c */ /* 0x004fe20003f62070 */
[----:B------:R-:W-:Y:S01]  /*06a0*/  @!UP1 UMOV UR9, 0x400 ;  /* 0x0000040000099882 */ /* 0x000fe20000000000 */
[----:B------:R-:W2:Y:S01]  /*06b0*/  F2I.U32.TRUNC.NTZ R9, R9 ;  /* 0x0000000900097305 */ /* 0x000ea2000020f000 */
[----:B------:R-:W-:Y:S01]  /*06c0*/  LOP3.LUT R56, R0, 0xc, R3, 0x78, !PT ;  /* 0x0000000c00387812 */ /* 0x000fe200078e7803 */
[----:B------:R-:W-:Y:S01]  /*06d0*/  VOTEU.ALL UP2, P1 ;  /* 0x00000000003f7886 */ /* 0x000fe20000840000 */
[----:B------:R-:W-:Y:S01]  /*06e0*/  VOTEU.ALL UP3, P1 ;  /* 0x00000000003f7886 */ /* 0x000fe20000860000 */
[----:B------:R-:W-:Y:S01]  /*06f0*/  VOTEU.ALL UP4, P1 ;  /* 0x00000000003f7886 */ /* 0x000fe20000880000 */
[----:B------:R-:W-:Y:S01]  /*0700*/  VOTEU.ALL UP5, P1 ;  /* 0x00000000003f7886 */ /* 0x000fe200008a0000 */
[----:B------:R-:W-:Y:S01]  /*0710*/  ISETP.NE.AND P1, PT, R14, 0x3, PT ;  /* 0x000000030e00780c */ /* 0x000fe20003f25270 */
[----:B---3--:R-:W-:Y:S01]  /*0720*/  IMAD.MOV R21, RZ, RZ, -R10 ;  /* 0x000000ffff157224 */ /* 0x008fe200078e0a0a */
[----:B------:R-:W-:-:S02]  /*0730*/  R2UR UR43, R15 ;  /* 0x000000000f2b72ca */ /* 0x000fc400000e0000 */
[----:B------:R-:W-:Y:S01]  /*0740*/  ISETP.EQ.OR P1, PT, R14, RZ, !P1 ;  /* 0x000000ff0e00720c */ /* 0x000fe20004f22670 */
[----:B-1----:R-:W-:Y:S01]  /*0750*/  @!UP0 ULEA UR8, UR7, UR6, 0x18 ;  /* 0x0000000607088291 */ /* 0x002fe2000f8ec03f */
[----:B-----5:R-:W-:Y:S01]  /*0760*/  IMAD R21, R12, R21, UR12 ;  /* 0x0000000c0c157e24 */ /* 0x020fe2000f8e0215 */
[----:B------:R-:W-:-:S04]  /*0770*/  @!UP1 UIADD3 UR6, -UR11, 0x100000, URZ ;  /* 0x001000000b069890 */ /* 0x000fc8000fffe13f */
[----:B------:R-:W-:Y:S02]  /*0780*/  @!UP1 USHF.L.U32 UR7, UR6, 0xb, URZ ;  /* 0x0000000b06079899 */ /* 0x000fe4000800063f */
[----:B------:R-:W-:Y:S01]  /*0790*/  @!UP1 USHF.L.U32 UR6, UR6, 0x1, URZ ;  /* 0x0000000106069899 */ /* 0x000fe2000800063f */
[C---:B------:R-:W-:Y:S01]  /*07a0*/  ISETP.EQ.AND P1, PT, R8.reuse, RZ, P1 ;  /* 0x000000ff0800720c */ /* 0x040fe20000f22270 */
[----:B--2---:R-:W-:Y:S01]  /*07b0*/  IMAD.MOV R24, RZ, RZ, -R9 ;  /* 0x000000ffff187224 */ /* 0x004fe200078e0a09 */
[----:B------:R-:W-:Y:S01]  /*07c0*/  VOTEU.ALL UP0, P0 ;  /* 0x00000000003f7886 */ /* 0x000fe20000000000 */
[----:B------:R-:W-:Y:S01]  /*07d0*/  ISETP.NE.AND P2, PT, R8, RZ, PT ;  /* 0x000000ff0800720c */ /* 0x000fe20003f45270 */
[----:B----4-:R-:W-:Y:S01]  /*07e0*/  @!UP1 ULEA UR9, UR10, UR9, 0x18 ;  /* 0x000000090a099291 */ /* 0x010fe2000f8ec03f */
[----:B0-----:R-:W-:Y:S01]  /*07f0*/  IMAD R3, R25, R24, R6 ;  /* 0x0000001819037224 */ /* 0x001fe200078e0206 */
[----:B------:R-:W-:Y:S01]  /*0800*/  VOTEU.ALL UP1, P0 ;  /* 0x00000000003f7886 */ /* 0x000fe20000020000 */
[----:B------:R-:W-:Y:S01]  /*0810*/  LOP3.LUT P0, RZ, R5, 0x7, RZ, 0xc0, !PT ;  /* 0x0000000705ff7812 */ /* 0x000fe2000780c0ff */
[----:B------:R-:W0:Y:S02]  /*0820*/  FENCE.VIEW.ASYNC.S ;  /* 0x00000000000073c6 */ /* 0x000e240000000000 */
[----:B0-----:R0:W1:Y:S01]  /*0830*/  @!UP0 SYNCS.EXCH.64 URZ, [UR8+0xa0], UR4 ;  /* 0x0000a004083f85b2 */ /* 0x0010620008000100 */
[----:B------:R-:W-:-:S02]  /*0840*/  SEL R23, RZ, 0x1, !P1 ;  /* 0x00000001ff177807 */ /* 0x000fc40004800000 */
[----:B------:R-:W-:Y:S02]  /*0850*/  ISETP.NE.AND P4, PT, R3, R56, PT ;  /* 0x000000380300720c */ /* 0x000fe40003f85270 */
[----:B------:R-:W-:Y:S02]  /*0860*/  ISETP.LT.U32.AND P0, PT, R56, 0x4, !P0 ;  /* 0x000000043800780c */ /* 0x000fe40004701070 */
[----:B------:R-:W-:Y:S02]  /*0870*/  ISETP.EQ.OR P4, PT, R21, RZ, !P4 ;  /* 0x000000ff1500720c */ /* 0x000fe40006782670 */
[----:B------:R-:W-:Y:S02]  /*0880*/  SEL R23, R23, 0x2, P5 ;  /* 0x0000000217177807 */ /* 0x000fe40002800000 */
[----:B------:R-:W-:-:S04]  /*0890*/  PLOP3.LUT P0, PT, P0, P4, PT, 0x80, 0x0 ;  /* 0x000000000000781c */ /* 0x000fc80000709070 */
[----:B------:R-:W-:Y:S01]  /*08a0*/  P2R R71, PR, RZ, 0x1 ;  /* 0x00000001ff477803 */ /* 0x000fe20000000000 */
[----:B------:R0:W2:Y:S01]  /*08b0*/  @!UP1 SYNCS.EXCH.64 URZ, [UR8+0xa8], UR4 ;  /* 0x0000a804083f95b2 */ /* 0x0000a20008000100 */
[----:B------:R-:W-:Y:S01]  /*08c0*/  NOP ;  /* 0x0000000000007918 */ /* 0x000fe20000000000 */
[----:B------:R0:W3:Y:S01]  /*08d0*/  @!UP2 SYNCS.EXCH.64 URZ, [UR9+0x80], UR6 ;  /* 0x00008006093fa5b2 */ /* 0x0000e20008000100 */
[----:B------:R0:W4:Y:S01]  /*08e0*/  @!UP3 SYNCS.EXCH.64 URZ, [UR9+0x88], UR6 ;  /* 0x00008806093fb5b2 */ /* 0x0001220008000100 */
[----:B------:R0:W0:Y:S01]  /*08f0*/  @!UP4 SYNCS.EXCH.64 URZ, [UR9+0x90], UR6 ;  /* 0x00009006093fc5b2 */ /* 0x0000220008000100 */
[----:B------:R0:W0:Y:S01]  /*0900*/  @!UP5 SYNCS.EXCH.64 URZ, [UR9+0x98], UR6 ;  /* 0x00009806093fd5b2 */ /* 0x0000220008000100 */
[----:B------:R-:W-:Y:S01]  /*0910*/  NOP ;  /* 0x0000000000007918 */ /* 0x000fe20000000000 */
[----:B------:R-:W-:Y:S05]  /*0920*/  @!P3 BRA `(.L_x_3) ;  /* 0x000000000008b947 */ /* 0x000fea0003800000 */
[----:B01234-:R-:W-:Y:S01]  /*0930*/  UCGABAR_ARV ;  /* 0x00000000000079c7 */ /* 0x01ffe20008000000 */
[----:B------:R-:W-:Y:S05]  /*0940*/  BRA `(.L_x_4) ;  /* 0x0000000000047947 */ /* 0x000fea0003800000 */
.L_x_3:
[----:B01234-:R-:W-:Y:S01]  /*0950*/  NOP ;  /* 0x0000000000007918 */ /* 0x01ffe20000000000 */
.L_x_4:
[----:B------:R-:W-:Y:S01]  /*0960*/  ULDC.64 UR4, c[0x0][0x598] ;  /* 0x0001660000047ab9 */ /* 0x000fe20000000a00 */
[----:B------:R-:W-:Y:S01]  /*0970*/  ULDC.64 UR36, c[0x0][0x208] ;  /* 0x0000820000247ab9 */ /* 0x000fe20000000a00 */
[----:B------:R-:W-:-:S04]  /*0980*/  ISETP.NE.U32.AND P0, PT, RZ, UR4, PT ;  /* 0x00000004ff007c0c */ /* 0x000fc8000bf05070 */
[----:B------:R-:W-:-:S13]  /*0990*/  ISETP.NE.AND.EX P0, PT, RZ, UR5, PT, P0 ;  /* 0x00000005ff007c0c */ /* 0x000fda000bf05300 */
[----:B------:R-:W-:Y:S05]  /*09a0*/  @!P0 BRA `(.L_x_5) ;  /* 0x00000000001c8947 */ /* 0x000fea0003800000 */
[----:B------:R-:W0:Y:S02]  /*09b0*/  LDC.64 R2, c[0x0][0x598] ;  /* 0x00016600ff027b82 */ /* 0x000e240000000a00 */
[----:B0-----:R-:W2:Y:S02]  /*09c0*/  LDG.E.64 R2, desc[UR36][R2.64] ;  /* 0x0000002402027981 */ /* 0x001ea4000c1e1b00 */
[----:B--2---:R-:W-:-:S04]  /*09d0*/  ISETP.NE.U32.AND P0, PT, R2, RZ, PT ;  /* 0x000000ff0200720c */ /* 0x004fc80003f05070 */
[----:B------:R-:W-:-:S13]  /*09e0*/  ISETP.NE.AND.EX P0, PT, R3, RZ, PT, P0 ;  /* 0x000000ff0300720c */ /* 0x000fda0003f05300 */
[----:B------:R-:W-:Y:S05]  /*09f0*/  @!P0 BRA `(.L_x_5) ;  /* 0x0000000000088947 */ /* 0x000fea0003800000 */
[----:B------:R0:W5:Y:S01]  /*0a00*/  LD.E R57, desc[UR36][R2.64] ;  /* 0x0000002402397980 */ /* 0x000162000c101900 */
[----:B------:R-:W-:Y:S05]  /*0a10*/  BRA `(.L_x_6) ;  /* 0x0000000000247947 */ /* 0x000fea0003800000 */
.L_x_5:
[----:B------:R-:W-:Y:S02]  /*0a20*/  ULDC.64 UR4, c[0x0][0x588] ;  /* 0x0001620000047ab9 */ /* 0x000fe40000000a00 */
[----:B------:R-:W-:-:S04]  /*0a30*/  ISETP.NE.U32.AND P0, PT, RZ, UR4, PT ;  /* 0x00000004ff007c0c */ /* 0x000fc8000bf05070 */
[----:B------:R-:W-:-:S13]  /*0a40*/  ISETP.NE.AND.EX P0, PT, RZ, UR5, PT, P0 ;  /* 0x00000005ff007c0c */ /* 0x000fda000bf05300 */
[----:B------:R-:W-:Y:S05]  /*0a50*/  @!P0 BRA `(.L_x_7) ;  /* 0x00000000000c8947 */ /* 0x000fea0003800000 */
[----:B------:R-:W0:Y:S02]  /*0a60*/  LDC.64 R2, c[0x0][0x588] ;  /* 0x00016200ff027b82 */ /* 0x000e240000000a00 */
[----:B0-----:R1:W5:Y:S01]  /*0a70*/  LDG.E R57, desc[UR36][R2.64] ;  /* 0x0000002402397981 */ /* 0x001362000c1e1900 */
[----:B------:R-:W-:Y:S05]  /*0a80*/  BRA `(.L_x_6) ;  /* 0x0000000000087947 */ /* 0x000fea0003800000 */
.L_x_7:
[----:B------:R-:W-:Y:S02]  /*0a90*/  ULDC UR4, c[0x0][0x580] ;  /* 0x0001600000047ab9 */ /* 0x000fe40000000800 */
[----:B------:R-:W-:-:S07]  /*0aa0*/  IMAD.U32 R57, RZ, RZ, UR4 ;  /* 0x00000004ff397e24 */ /* 0x000fce000f8e00ff */
.L_x_6:
[----:B------:R-:W-:Y:S02]  /*0ab0*/  ULDC.64 UR4, c[0x0][0x5a0] ;  /* 0x0001680000047ab9 */ /* 0x000fe40000000a00 */
[----:B------:R-:W-:-:S04]  /*0ac0*/  ISETP.NE.U32.AND P0, PT, RZ, UR4, PT ;  /* 0x00000004ff007c0c */ /* 0x000fc8000bf05070 */
[----:B------:R-:W-:-:S13]  /*0ad0*/  ISETP.NE.AND.EX P0, PT, RZ, UR5, PT, P0 ;  /* 0x00000005ff007c0c */ /* 0x000fda000bf05300 */
[----:B------:R-:W-:Y:S05]  /*0ae0*/  @!P0 BRA `(.L_x_8) ;  /* 0x00000000001c8947 */ /* 0x000fea0003800000 */
[----:B01----:R-:W0:Y:S02]  /*0af0*/  LDC.64 R2, c[0x0][0x5a0] ;  /* 0x00016800ff027b82 */ /* 0x003e240000000a00 */
[----:B0-----:R-:W2:Y:S02]  /*0b00*/  LDG.E.64 R2, desc[UR36][R2.64] ;  /* 0x0000002402027981 */ /* 0x001ea4000c1e1b00 */
[----:B--2---:R-:W-:-:S04]  /*0b10*/  ISETP.NE.U32.AND P0, PT, R2, RZ, PT ;  /* 0x000000ff0200720c */ /* 0x004fc80003f05070 */
[----:B------:R-:W-:-:S13]  /*0b20*/  ISETP.NE.AND.EX P0, PT, R3, RZ, PT, P0 ;  /* 0x000000ff0300720c */ /* 0x000fda0003f05300 */
[----:B------:R-:W-:Y:S05]  /*0b30*/  @!P0 BRA `(.L_x_8) ;  /* 0x0000000000088947 */ /* 0x000fea0003800000 */
[----:B------:R0:W5:Y:S01]  /*0b40*/  LD.E R58, desc[UR36][R2.64] ;  /* 0x00000024023a7980 */ /* 0x000162000c101900 */
[----:B------:R-:W-:Y:S05]  /*0b50*/  BRA `(.L_x_9) ;  /* 0x0000000000247947 */ /* 0x000fea0003800000 */
.L_x_8:
[----:B------:R-:W-:Y:S02]  /*0b60*/  ULDC.64 UR4, c[0x0][0x590] ;  /* 0x0001640000047ab9 */ /* 0x000fe40000000a00 */
[----:B------:R-:W-:-:S04]  /*0b70*/  ISETP.NE.U32.AND P0, PT, RZ, UR4, PT ;  /* 0x00000004ff007c0c */ /* 0x000fc8000bf05070 */
[----:B------:R-:W-:-:S13]  /*0b80*/  ISETP.NE.AND.EX P0, PT, RZ, UR5, PT, P0 ;  /* 0x00000005ff007c0c */ /* 0x000fda000bf05300 */
[----:B------:R-:W-:Y:S05]  /*0b90*/  @!P0 BRA `(.L_x_10) ;  /* 0x00000000000c8947 */ /* 0x000fea0003800000 */
[----:B------:R-:W2:Y:S02]  /*0ba0*/  LDC.64 R58, c[0x0][0x590] ;  /* 0x00016400ff3a7b82 */ /* 0x000ea40000000a00 */
[----:B--2---:R2:W5:Y:S01]  /*0bb0*/  LDG.E R58, desc[UR36][R58.64] ;  /* 0x000000243a3a7981 */ /* 0x004562000c1e1900 */
[----:B------:R-:W-:Y:S05]  /*0bc0*/  BRA `(.L_x_9) ;  /* 0x0000000000087947 */ /* 0x000fea0003800000 */
.L_x_10:
[----:B------:R-:W-:Y:S02]  /*0bd0*/  ULDC UR4, c[0x0][0x584] ;  /* 0x0001610000047ab9 */ /* 0x000fe40000000800 */
[----:B------:R-:W-:-:S07]  /*0be0*/  IMAD.U32 R58, RZ, RZ, UR4 ;  /* 0x00000004ff3a7e24 */ /* 0x000fce000f8e00ff */
.L_x_9:
[----:B01----:R-:W0:Y:S01]  /*0bf0*/  LDC R2, c[0x0][0x65c] ;  /* 0x00019700ff027b82 */ /* 0x003e220000000800 */
[----:B------:R-:W-:Y:S01]  /*0c00*/  ULDC UR6, c[0x0][0x28c] ;  /* 0x0000a30000067ab9 */ /* 0x000fe20000000800 */
[----:B------:R-:W-:Y:S01]  /*0c10*/  ISETP.NE.AND P0, PT, R8, 0x2, PT ;  /* 0x000000020800780c */ /* 0x000fe20003f05270 */
[----:B------:R-:W-:Y:S01]  /*0c20*/  UIADD3 UR6, UR6, 0x3f, URZ ;  /* 0x0000003f06067890 */ /* 0x000fe2000fffe03f */
[----:B------:R-:W-:Y:S01]  /*0c30*/  IMAD.U32 R8, RZ, RZ, UR12 ;  /* 0x0000000cff087e24 */ /* 0x000fe2000f8e00ff */
[----:B------:R-:W-:Y:S01]  /*0c40*/  UMOV UR38, URZ ;  /* 0x0000003f00267c82 */ /* 0x000fe20008000000 */
[----:B------:R-:W-:Y:S01]  /*0c50*/  UMOV UR39, URZ ;  /* 0x0000003f00277c82 */ /* 0x000fe20008000000 */
[----:B------:R-:W-:Y:S01]  /*0c60*/  USHF.R.S32.HI UR7, URZ, 0x1f, UR6 ;  /* 0x0000001f3f077899 */ /* 0x000fe20008011406 */
[----:B------:R-:W-:-:S03]  /*0c70*/  ULDC.64 UR8, c[0x0][0x650] ;  /* 0x0001940000087ab9 */ /* 0x000fc60000000a00 */
[----:B------:R-:W-:-:S04]  /*0c80*/  ULEA.HI UR7, UR7, UR6, URZ, 0x6 ;  /* 0x0000000607077291 */ /* 0x000fc8000f8f303f */
[----:B------:R-:W-:Y:S01]  /*0c90*/  USHF.R.S32.HI UR40, URZ, 0x6, UR7 ;  /* 0x000000063f287899 */ /* 0x000fe20008011407 */
[----:B0-----:R-:W-:-:S13]  /*0ca0*/  ISETP.NE.AND P1, PT, R2, 0x1, PT ;  /* 0x000000010200780c */ /* 0x001fda0003f25270 */
[----:B------:R-:W0:Y:S01]  /*0cb0*/  @P1 LDC R17, c[0x0][0x10] ;  /* 0x00000400ff111b82 */ /* 0x000e220000000800 */
[----:B------:R-:W-:Y:S02]  /*0cc0*/  @P1 IMAD.MOV.U32 R7, RZ, RZ, RZ ;  /* 0x000000ffff071224 */ /* 0x000fe400078e00ff */
[----:B------:R-:W-:-:S05]  /*0cd0*/  @P1 IMAD.MOV.U32 R9, RZ, RZ, RZ ;  /* 0x000000ffff091224 */ /* 0x000fca00078e00ff */
[----:B------:R-:W1:Y:S01]  /*0ce0*/  @!P1 LDC R3, c[0x0][0xc] ;  /* 0x00000300ff039b82 */ /* 0x000e620000000800 */
[----:B------:R-:W-:Y:S01]  /*0cf0*/  ULDC UR4, c[0x0][0xc] ;  /* 0x0000030000047ab9 */ /* 0x000fe20000000800 */
[----:B------:R-:W-:Y:S02]  /*0d00*/  ULDC UR5, c[0x0][0x10] ;  /* 0x0000040000057ab9 */ /* 0x000fe40000000800 */
[----:B------:R-:W-:-:S04]  /*0d10*/  UIMAD.WIDE.U32 UR4, UR4, UR5, URZ ;  /* 0x00000005040472a5 */ /* 0x000fc8000f8e003f */
[----:B------:R-:W3:Y:S01]  /*0d20*/  LDC R0, c[0x0][0x14] ;  /* 0x00000500ff007b82 */ /* 0x000ee20000000800 */
[----:B0-----:R-:W-:-:S04]  /*0d30*/  @P1 IMAD.WIDE.U32 R16, R17, UR12, R6 ;  /* 0x0000000c11101c25 */ /* 0x001fc8000f8e0006 */
[----:B------:R-:W-:Y:S02]  /*0d40*/  @P1 IMAD.IADD R17, R17, 0x1, R9 ;  /* 0x0000000111111824 */ /* 0x000fe400078e0209 */
[----:B------:R-:W-:Y:S02]  /*0d50*/  IMAD.MOV.U32 R9, RZ, RZ, RZ ;  /* 0x000000ffff097224 */ /* 0x000fe400078e00ff */
[----:B-1----:R-:W-:-:S04]  /*0d60*/  @!P1 IMAD.WIDE.U32 R8, R6, R3, R8 ;  /* 0x0000000306089225 */ /* 0x002fc800078e0008 */
[----:B------:R-:W-:Y:S02]  /*0d70*/  @!P1 IMAD.MOV.U32 R16, RZ, RZ, R8 ;  /* 0x000000ffff109224 */ /* 0x000fe400078e0008 */
[----:B---3--:R-:W-:-:S04]  /*0d80*/  IMAD.WIDE.U32 R10, R0, UR4, RZ ;  /* 0x00000004000a7c25 */ /* 0x008fc8000f8e00ff */
[----:B------:R-:W-:Y:S01]  /*0d90*/  IMAD R3, R0, UR5, RZ ;  /* 0x0000000500037c24 */ /* 0x000fe2000f8e02ff */
[----:B------:R0:W-:Y:S01]  /*0da0*/  STL.64 [R1], R10 ;  /* 0x0000000a01007387 */ /* 0x0001e20000100a00 */
[----:B------:R-:W-:Y:S02]  /*0db0*/  @!P1 IMAD.MOV.U32 R17, RZ, RZ, R9 ;  /* 0x000000ffff119224 */ /* 0x000fe400078e0009 */
[----:B------:R-:W-:Y:S01]  /*0dc0*/  IMAD.IADD R0, R11, 0x1, R3 ;  /* 0x000000010b007824 */ /* 0x000fe200078e0203 */
[----:B------:R-:W-:Y:S06]  /*0dd0*/  @P0 BRA `(.L_x_11) ;  /* 0x0000000000280947 */ /* 0x000fec0003800000 */
[----:B------:R-:W-:Y:S01]  /*0de0*/  UIMAD.WIDE.U32 UR4, UR40, 0x24924925, URZ ;  /* 0x24924925280478a5 */ /* 0x000fe2000f8e003f */
[----:B------:R-:W-:Y:S01]  /*0df0*/  IADD3 R16, P0, R16, R10, RZ ;  /* 0x0000000a10107210 */ /* 0x000fe20007f1e0ff */
[----:B------:R-:W-:Y:S02]  /*0e00*/  UISETP.GE.U32.AND UP0, UPT, UR40, 0x7, UPT ;  /* 0x000000072800788c */ /* 0x000fe4000bf06070 */
[----:B------:R-:W-:Y:S02]  /*0e10*/  UIADD3 UR4, -UR5, UR40, URZ ;  /* 0x0000002805047290 */ /* 0x000fe4000fffe13f */
[----:B------:R-:W-:Y:S01]  /*0e20*/  IMAD.X R17, R0, 0x1, R17, P0 ;  /* 0x0000000100117824 */ /* 0x000fe200000e0611 */
[----:B------:R-:W-:Y:S01]  /*0e30*/  UMOV UR39, URZ ;  /* 0x0000003f00277c82 */ /* 0x000fe20008000000 */
[----:B------:R-:W-:-:S04]  /*0e40*/  ULEA.HI UR4, UR4, UR5, URZ, 0x1f ;  /* 0x0000000504047291 */ /* 0x000fc8000f8ff83f */
[----:B------:R-:W-:-:S04]  /*0e50*/  USHF.R.U32.HI UR4, URZ, 0x2, UR4 ;  /* 0x000000023f047899 */ /* 0x000fc80008011604 */
[----:B------:R-:W-:Y:S02]  /*0e60*/  @UP0 ULOP3.LUT UR39, UR4, 0x1, URZ, 0xc0, !UPT ;  /* 0x0000000104270892 */ /* 0x000fe4000f8ec03f */
[----:B------:R-:W-:-:S12]  /*0e70*/  UIMAD UR38, UR4, -0x7, UR40 ;  /* 0xfffffff9042678a4 */ /* 0x000fd8000f8e0228 */
.L_x_11:
[----:B------:R-:W-:Y:S01]  /*0e80*/  ISETP.GE.U32.AND P0, PT, R16, UR8, PT ;  /* 0x0000000810007c0c */ /* 0x000fe2000bf06070 */
[----:B------:R-:W-:Y:S01]  /*0e90*/  IMAD.MOV.U32 R22, RZ, RZ, -0x1 ;  /* 0xffffffffff167424 */ /* 0x000fe200078e00ff */
[----:B------:R-:W-:Y:S01]  /*0ea0*/  PRMT R3, RZ, 0x7610, R3 ;  /* 0x00007610ff037816 */ /* 0x000fe20000000003 */
[----:B------:R-:W-:Y:S01]  /*0eb0*/  IMAD.MOV.U32 R18, RZ, RZ, -0x1 ;  /* 0xffffffffff127424 */ /* 0x000fe200078e00ff */
[----:B------:R-:W-:Y:S01]  /*0ec0*/  ISETP.GE.U32.AND.EX P0, PT, R17, UR9, PT, P0 ;  /* 0x0000000911007c0c */ /* 0x000fe2000bf06100 */
[----:B------:R-:W-:-:S12]  /*0ed0*/  IMAD.MOV.U32 R19, RZ, RZ, -0x1 ;  /* 0xffffffffff137424 */ /* 0x000fd800078e00ff */
[----:B------:R-:W-:Y:S05]  /*0ee0*/  @P0 BRA `(.L_x_12) ;  /* 0x0000000400280947 */ /* 0x000fea0003800000 */
[----:B------:R-:W1:Y:S01]  /*0ef0*/  LDC.64 R18, c[0x0][0x628] ;  /* 0x00018a00ff127b82 */ /* 0x000e620000000a00 */
[----:B------:R-:W-:Y:S02]  /*0f00*/  IMAD.MOV.U32 R8, RZ, RZ, R16 ;  /* 0x000000ffff087224 */ /* 0x000fe400078e0010 */
[----:B------:R-:W-:-:S05]  /*0f10*/  IMAD.MOV.U32 R9, RZ, RZ, R17 ;  /* 0x000000ffff097224 */ /* 0x000fca00078e0011 */
[----:B------:R-:W3:Y:S08]  /*0f20*/  LDC R22, c[0x0][0x630] ;  /* 0x00018c00ff167b82 */ /* 0x000ef00000000800 */
[----:B------:R-:W4:Y:S01]  /*0f30*/  LDC.64 R26, c[0x0][0x620] ;  /* 0x00018800ff1a7b82 */ /* 0x000f220000000a00 */
[----:B-1----:R-:W-:-:S04]  /*0f40*/  ISETP.NE.U32.AND P0, PT, R18, RZ, PT ;  /* 0x000000ff1200720c */ /* 0x002fc80003f05070 */
[----:B------:R-:W-:-:S13]  /*0f50*/  ISETP.NE.AND.EX P0, PT, R19, RZ, PT, P0 ;  /* 0x000000ff1300720c */ /* 0x000fda0003f05300 */
[----:B---34-:R-:W-:Y:S05]  /*0f60*/  @!P0 BRA `(.L_x_13) ;  /* 0x0000000000288947 */ /* 0x018fea0003800000 */
[----:B------:R-:W1:Y:S02]  /*0f70*/  LDC R3, c[0x0][0x634] ;  /* 0x00018d00ff037b82 */ /* 0x000e640000000800 */
[----:B-1----:R-:W-:-:S05]  /*0f80*/  IADD3 R3, P0, R16, R3, RZ ;  /* 0x0000000310037210 */ /* 0x002fca0007f1e0ff */
[----:B------:R-:W-:-:S04]  /*0f90*/  IMAD.X R15, RZ, RZ, R17, P0 ;  /* 0x000000ffff0f7224 */ /* 0x000fc800000e0611 */
[----:B------:R-:W-:-:S04]  /*0fa0*/  IMAD.WIDE.U32 R8, R15, R18, RZ ;  /* 0x000000120f087225 */ /* 0x000fc800078e00ff */
[----:B0-----:R-:W-:-:S04]  /*0fb0*/  IMAD.WIDE.U32 R10, P0, R3, R19, R8 ;  /* 0x00000013030a7225 */ /* 0x001fc80007800008 */
[----:B------:R-:W-:-:S04]  /*0fc0*/  IMAD.WIDE.U32 R8, R3, R18, RZ ;  /* 0x0000001203087225 */ /* 0x000fc800078e00ff */
[----:B------:R-:W-:Y:S01]  /*0fd0*/  IMAD.X R13, RZ, RZ, RZ, P0 ;  /* 0x000000ffff0d7224 */ /* 0x000fe200000e06ff */
[----:B------:R-:W-:Y:S01]  /*0fe0*/  IADD3 RZ, P0, R9, R10, RZ ;  /* 0x0000000a09ff7210 */ /* 0x000fe20007f1e0ff */
[----:B------:R-:W-:-:S04]  /*0ff0*/  IMAD.MOV.U32 R12, RZ, RZ, R11 ;  /* 0x000000ffff0c7224 */ /* 0x000fc800078e000b */
[----:B------:R-:W-:-:S08]  /*1000*/  IMAD.WIDE.U32.X R8, R15, R19, R12, P0 ;  /* 0x000000130f087225 */ /* 0x000fd000000e040c */
.L_x_13:
[----:B------:R-:W1:Y:S01]  /*1010*/  LDC.64 R30, c[0x0][0x640] ;  /* 0x00019000ff1e7b82 */ /* 0x000e620000000a00 */
[-CC-:B------:R-:W-:Y:S02]  /*1020*/  SHF.R.U64 R32, R8, R22.reuse, R9.reuse ;  /* 0x0000001608207219 */ /* 0x180fe40000001209 */
[----:B------:R-:W-:Y:S02]  /*1030*/  SHF.R.U32.HI R3, RZ, R22, R9 ;  /* 0x00000016ff037219 */ /* 0x000fe40000011609 */
[----:B0-----:R-:W-:-:S03]  /*1040*/  IADD3 R11, P0, RZ, -R32, RZ ;  /* 0x80000020ff0b7210 */ /* 0x001fc60007f1e0ff */
[----:B------:R-:W0:Y:S02]  /*1050*/  LDC R12, c[0x0][0x618] ;  /* 0x00018600ff0c7b82 */ /* 0x000e240000000800 */
[----:B------:R-:W-:Y:S02]  /*1060*/  IMAD.X R3, RZ, RZ, ~R3, P0 ;  /* 0x000000ffff037224 */ /* 0x000fe400000e0e03 */
[----:B------:R-:W-:-:S04]  /*1070*/  IMAD.WIDE.U32 R8, R11, R26, R16 ;  /* 0x0000001a0b087225 */ /* 0x000fc800078e0010 */
[----:B------:R-:W3:Y:S01]  /*1080*/  LDC R22, c[0x0][0x608] ;  /* 0x00018200ff167b82 */ /* 0x000ee20000000800 */
[----:B------:R-:W-:-:S04]  /*1090*/  IMAD R10, R3, R26, RZ ;  /* 0x0000001a030a7224 */ /* 0x000fc800078e02ff */
[----:B------:R-:W-:Y:S02]  /*10a0*/  IMAD R3, R11, R27, R10 ;  /* 0x0000001b0b037224 */ /* 0x000fe400078e020a */
[----:B------:R-:W-:Y:S01]  /*10b0*/  IMAD.MOV.U32 R10, RZ, RZ, -0x1 ;  /* 0xffffffffff0a7424 */ /* 0x000fe200078e00ff */
[----:B------:R-:W4:Y:S01]  /*10c0*/  LDC R29, c[0x0][0x658] ;  /* 0x00019600ff1d7b82 */ /* 0x000f220000000800 */
[----:B------:R-:W-:Y:S01]  /*10d0*/  IMAD.IADD R3, R9, 0x1, R3 ;  /* 0x0000000109037824 */ /* 0x000fe200078e0203 */
[----:B-1----:R-:W-:-:S04]  /*10e0*/  ISETP.NE.U32.AND P0, PT, R30, RZ, PT ;  /* 0x000000ff1e00720c */ /* 0x002fc80003f05070 */
[----:B------:R-:W-:Y:S02]  /*10f0*/  ISETP.NE.AND.EX P0, PT, R31, RZ, PT, P0 ;  /* 0x000000ff1f00720c */ /* 0x000fe40003f05300 */
[----:B------:R-:W1:Y:S01]  /*1100*/  LDC R26, c[0x0][0x600] ;  /* 0x00018000ff1a7b82 */ /* 0x000e620000000800 */
[-CC-:B0-----:R-:W-:Y:S02]  /*1110*/  SHF.R.U64 R18, R8, R12.reuse, R3.reuse ;  /* 0x0000000c08127219 */ /* 0x181fe40000001203 */
[----:B------:R-:W-:-:S05]  /*1120*/  SHF.R.U32.HI R3, RZ, R12, R3 ;  /* 0x0000000cff037219 */ /* 0x000fca0000011603 */
[----:B------:R-:W0:Y:S01]  /*1130*/  LDC R27, c[0x0][0x648] ;  /* 0x00019200ff1b7b82 */ /* 0x000e220000000800 */
[-CC-:B---3--:R-:W-:Y:S02]  /*1140*/  SHF.R.U64 R34, R18, R22.reuse, R3.reuse ;  /* 0x0000001612227219 */ /* 0x188fe40000001203 */
[----:B------:R-:W-:Y:S01]  /*1150*/  SHF.R.U32.HI R8, RZ, R22, R3 ;  /* 0x00000016ff087219 */ /* 0x000fe20000011603 */
[----:B------:R-:W-:-:S04]  /*1160*/  IMAD.MOV.U32 R22, RZ, RZ, 0x1 ;  /* 0x00000001ff167424 */ /* 0x000fc800078e00ff */
[----:B------:R-:W3:Y:S01]  /*1170*/  LDC R33, c[0x0][0x638] ;  /* 0x00018e00ff217b82 */ /* 0x000ee20000000800 */
[-CC-:B----4-:R-:W-:Y:S02]  /*1180*/  SHF.R.U64 R36, R34, R29.reuse, R8.reuse ;  /* 0x0000001d22247219 */ /* 0x190fe40000001208 */
[-C--:B------:R-:W-:Y:S02]  /*1190*/  SHF.L.U32 R3, R10, R29.reuse, RZ ;  /* 0x0000001d0a037219 */ /* 0x080fe400000006ff */
[----:B------:R-:W-:Y:S01]  /*11a0*/  SHF.R.U32.HI R9, RZ, R29, R8 ;  /* 0x0000001dff097219 */ /* 0x000fe20000011608 */
[----:B------:R-:W-:Y:S01]  /*11b0*/  IMAD.MOV.U32 R8, RZ, RZ, R36 ;  /* 0x000000ffff087224 */ /* 0x000fe200078e0024 */
[----:B------:R-:W-:Y:S01]  /*11c0*/  LOP3.LUT R15, RZ, R3, RZ, 0x33, !PT ;  /* 0x00000003ff0f7212 */ /* 0x000fe200078e33ff */
[----:B------:R-:W4:Y:S01]  /*11d0*/  LDC R28, c[0x0][0x610] ;  /* 0x00018400ff1c7b82 */ /* 0x000f220000000800 */
[----:B------:R-:W-:Y:S05]  /*11e0*/  @!P0 BRA `(.L_x_14) ;  /* 0x0000000000288947 */ /* 0x000fea0003800000 */
[----:B------:R-:W2:Y:S02]  /*11f0*/  LDC R3, c[0x0][0x64c] ;  /* 0x00019300ff037b82 */ /* 0x000ea40000000800 */
[----:B--2---:R-:W-:-:S05]  /*1200*/  IADD3 R3, P0, R36, R3, RZ ;  /* 0x0000000324037210 */ /* 0x004fca0007f1e0ff */
[----:B------:R-:W-:-:S04]  /*1210*/  IMAD.X R19, RZ, RZ, R9, P0 ;  /* 0x000000ffff137224 */ /* 0x000fc800000e0609 */
[----:B------:R-:W-:-:S04]  /*1220*/  IMAD.WIDE.U32 R8, R19, R30, RZ ;  /* 0x0000001e13087225 */ /* 0x000fc800078e00ff */
[----:B------:R-:W-:-:S04]  /*1230*/  IMAD.WIDE.U32 R10, P0, R3, R31, R8 ;  /* 0x0000001f030a7225 */ /* 0x000fc80007800008 */
[----:B------:R-:W-:-:S04]  /*1240*/  IMAD.WIDE.U32 R8, R3, R30, RZ ;  /* 0x0000001e03087225 */ /* 0x000fc800078e00ff */
[----:B------:R-:W-:Y:S01]  /*1250*/  IMAD.X R13, RZ, RZ, RZ, P0 ;  /* 0x000000ffff0d7224 */ /* 0x000fe200000e06ff */
[----:B------:R-:W-:Y:S01]  /*1260*/  IADD3 RZ, P0, R9, R10, RZ ;  /* 0x0000000a09ff7210 */ /* 0x000fe20007f1e0ff */
[----:B------:R-:W-:-:S04]  /*1270*/  IMAD.MOV.U32 R12, RZ, RZ, R11 ;  /* 0x000000ffff0c7224 */ /* 0x000fc800078e000b */
[----:B------:R-:W-:-:S08]  /*1280*/  IMAD.WIDE.U32.X R8, R19, R31, R12, P0 ;  /* 0x0000001f13087225 */ /* 0x000fd000000e040c */
.L_x_14:
[----:B0-----:R-:W-:Y:S01]  /*1290*/  SHF.R.U64 R7, R8, R27, R9 ;  /* 0x0000001b08077219 */ /* 0x001fe20000001209 */
[----:B-1----:R-:W-:Y:S01]  /*12a0*/  VIADD R9, R26, 0xffffffff ;  /* 0xffffffff1a097836 */ /* 0x002fe20000000000 */
[----:B------:R-:W-:Y:S01]  /*12b0*/  SHF.L.U32 R3, R22, R29, RZ ;  /* 0x0000001d16037219 */ /* 0x000fe200000006ff */
[----:B------:R-:W-:Y:S01]  /*12c0*/  @P1 IMAD R21, R25, R24, R6 ;  /* 0x0000001819151224 */ /* 0x000fe200078e0206 */
[----:B------:R-:W-:Y:S01]  /*12d0*/  LOP3.LUT R8, R34, R15, RZ, 0xc0, !PT ;  /* 0x0000000f22087212 */ /* 0x000fe200078ec0ff */
[----:B------:R-:W-:Y:S02]  /*12e0*/  IMAD.MOV R10, RZ, RZ, -R7 ;  /* 0x000000ffff0a7224 */ /* 0x000fe400078e0a07 */
[----:B------:R-:W-:Y:S02]  /*12f0*/  IMAD.MOV.U32 R6, RZ, RZ, 0x1 ;  /* 0x00000001ff067424 */ /* 0x000fe400078e00ff */
[----:B------:R-:W-:Y:S01]  /*1300*/  IMAD R8, R3, R7, R8 ;  /* 0x0000000703087224 */ /* 0x000fe200078e0208 */
[----:B------:R-:W-:Y:S01]  /*1310*/  LOP3.LUT R7, R18, R9, RZ, 0xc0, !PT ;  /* 0x0000000912077212 */ /* 0x000fe200078ec0ff */
[----:B---3--:R-:W-:-:S02]  /*1320*/  IMAD R3, R10, R33, R36 ;  /* 0x000000210a037224 */ /* 0x008fc400078e0224 */
[----:B----4-:R-:W-:Y:S02]  /*1330*/  IMAD R22, R8, R28, R21 ;  /* 0x0000001c08167224 */ /* 0x010fe400078e0215 */
[----:B------:R-:W-:Y:S01]  /*1340*/  IMAD R7, R3, R26, R7 ;  /* 0x0000001a03077224 */ /* 0x000fe200078e0207 */
[----:B------:R-:W-:Y:S01]  /*1350*/  PRMT R3, R6, 0x7610, R3 ;  /* 0x0000761006037816 */ /* 0x000fe20000000003 */
[----:B------:R-:W-:-:S03]  /*1360*/  IMAD.MOV.U32 R19, RZ, RZ, R32 ;  /* 0x000000ffff137224 */ /* 0x000fc600078e0020 */
[----:B------:R-:W-:Y:S02]  /*1370*/  SEL R18, R7, R22, !P1 ;  /* 0x0000001607127207 */ /* 0x000fe40004800000 */
[----:B------:R-:W-:-:S07]  /*1380*/  SEL R22, R22, R7, !P1 ;  /* 0x0000000716167207 */ /* 0x000fce0004800000 */
.L_x_12:
[----:B------:R-:W-:Y:S05]  /*1390*/  @!P3 BRA `(.L_x_15) ;  /* 0x00000000000cb947 */ /* 0x000fea0003800000 */
[----:B------:R-:W-:Y:S01]  /*13a0*/  UCGABAR_WAIT ;  /* 0x0000000000007dc7 */ /* 0x000fe20008000000 */
[----:B------:R-:W-:Y:S01]  /*13b0*/  CCTL.IVALL ;  /* 0x00000000ff00798f */ /* 0x000fe20002000000 */
[----:B------:R-:W-:Y:S05]  /*13c0*/  BRA `(.L_x_16) ;  /* 0x0000000000047947 */ /* 0x000fea0003800000 */
.L_x_15:
[----:B------:R-:W-:Y:S06]  /*13d0*/  BAR.SYNC.DEFER_BLOCKING 0x0 ;  /* 0x0000000000007b1d */ /* 0x000fec0000010000 */
.L_x_16:
[----:B------:R-:W-:Y:S05]  /*13e0*/  @!P2 BRA `(.L_x_17) ;  /* 0x0000003800f4a947 */ /* 0x000fea0003800000 */
[----:B------:R-:W-:-:S13]  /*13f0*/  ISETP.GT.U32.AND P0, PT, R35, 0x1, PT ;  /* 0x000000012300780c */ /* 0x000fda0003f04070 */
[----:B------:R-:W-:Y:S05]  /*1400*/  @P0 EXIT ;  /* 0x000000000000094d */ /* 0x000fea0003800000 */
.L_x_18:
[----:B------:R-:W-:-:S08]  /*1410*/  NOP ;  /* 0x0000000000007918 */ /* 0x000fd00000000000 */
[----:B------:R-:W1:Y:S02]  /*1420*/  USETMAXREG.TRY_ALLOC.CTAPOOL UP0, 0xe8 ;  /* 0x000000e8000079c8 */ /* 0x000e640008000600 */
[----:B-1----:R-:W-:-:S13]  /*1430*/  PLOP3.LUT P0, PT, PT, PT, UP0, 0x80, 0x0 ;  /* 0x000000000000781c */ /* 0x002fda0003f0f008 */
[----:B------:R-:W-:Y:S05]  /*1440*/  @!P0 BRA `(.L_x_18) ;  /* 0xfffffffc00f08947 */ /* 0x000fea000383ffff */
[----:B------:R-:W-:-:S13]  /*1450*/  LOP3.LUT P0, RZ, R3, 0xff, RZ, 0xc0, !PT ;  /* 0x000000ff03ff7812 */ /* 0x000fda000780c0ff */
[----:B------:R-:W-:Y:S05]  /*1460*/  @!P0 EXIT ;  /* 0x000000000000894d */ /* 0x000fea0003800000 */
[----:B------:R-:W3:Y:S01]  /*1470*/  LDL.64 R12, [R1] ;  /* 0x00000000010c7983 */ /* 0x000ee20000100a00 */
[----:B------:R-:W1:Y:S01]  /*1480*/  S2UR UR4, SR_CgaCtaId ;  /* 0x00000000000479c3 */ /* 0x000e620000008800 */
[CC--:B------:R-:W-:Y:S01]  /*1490*/  LEA.HI R3, R20.reuse, R5.reuse, RZ, 0x2 ;  /* 0x0000000514037211 */ /* 0x0c0fe200078f10ff */
[----:B------:R-:W-:Y:S01]  /*14a0*/  UMOV UR41, 0x400 ;  /* 0x0000040000297882 */ /* 0x000fe20000000000 */
[----:B------:R-:W-:Y:S01]  /*14b0*/  UISETP.LT.AND UP0, UPT, UR40, 0x1, UPT ;  /* 0x000000012800788c */ /* 0x000fe2000bf01270 */
[----:B------:R-:W-:Y:S01]  /*14c0*/  LEA.HI R20, R20, R5, RZ, 0x5 ;  /* 0x0000000514147211 */ /* 0x000fe200078f28ff */
[----:B------:R-:W-:Y:S01]  /*14d0*/  UIADD3 UR5, UR43, -0x1, URZ ;  /* 0xffffffff2b057890 */ /* 0x000fe2000fffe03f */
[----:B------:R-:W-:Y:S01]  /*14e0*/  LOP3.LUT R4, R3, 0xfffffffc, RZ, 0xc0, !PT ;  /* 0xfffffffc03047812 */ /* 0x000fe200078ec0ff */
[----:B------:R-:W-:Y:S01]  /*14f0*/  USEL UR42, UR40, 0x1, UP0 ;  /* 0x00000001282a7887 */ /* 0x000fe20008000000 */
[----:B------:R-:W4:Y:S01]  /*1500*/  LDC R65, c[0x0][0x658] ;  /* 0x00019600ff417b82 */ /* 0x000f220000000800 */
[--C-:B------:R-:W-:Y:S01]  /*1510*/  SHF.R.S32.HI R60, RZ, 0x2, R3.reuse ;  /* 0x00000002ff3c7819 */ /* 0x100fe20000011403 */
[----:B------:R-:W-:Y:S01]  /*1520*/  UISETP.NE.AND UP0, UPT, UR5, URZ, UPT ;  /* 0x0000003f0500728c */ /* 0x000fe2000bf05270 */
[----:B------:R-:W-:Y:S01]  /*1530*/  SHF.R.S32.HI R3, RZ, 0x1f, R3 ;  /* 0x0000001fff037819 */ /* 0x000fe20000011403 */
[----:B------:R-:W-:Y:S01]  /*1540*/  IMAD.IADD R4, R5, 0x1, -R4 ;  /* 0x0000000105047824 */ /* 0x000fe200078e0a04 */
[----:B------:R-:W-:Y:S01]  /*1550*/  ULDC UR8, c[0x0][0x284] ;  /* 0x0000a10000087ab9 */ /* 0x000fe20000000800 */
[----:B------:R-:W-:Y:S01]  /*1560*/  IMAD.MOV.U32 R8, RZ, RZ, -0x1 ;  /* 0xffffffffff087424 */ /* 0x000fe200078e00ff */
[----:B------:R-:W-:Y:S01]  /*1570*/  LEA.HI R3, R3, R60, RZ, 0x3 ;  /* 0x0000003c03037211 */ /* 0x000fe200078f18ff */
[----:B------:R-:W2:Y:S01]  /*1580*/  LDC.64 R6, c[0x0][0x5c8] ;  /* 0x00017200ff067b82 */ /* 0x000ea20000000a00 */
[----:B------:R-:W-:Y:S01]  /*1590*/  USEL UR7, URZ, 0x1, UP0 ;  /* 0x000000013f077887 */ /* 0x000fe20008000000 */
[----:B0-----:R-:W-:Y:S01]  /*15a0*/  IMAD.MOV.U32 R10, RZ, RZ, 0x1 ;  /* 0x00000001ff0a7424 */ /* 0x001fe200078e00ff */
[----:B------:R-:W-:Y:S01]  /*15b0*/  LOP3.LUT R3, R3, 0xfffffff8, RZ, 0xc0, !PT ;  /* 0xfffffff803037812 */ /* 0x000fe200078ec0ff */
[----:B------:R-:W-:Y:S01]  /*15c0*/  IMAD.SHL.U32 R62, R4, 0x2, RZ ;  /* 0x00000002043e7824 */ /* 0x000fe200078e00ff */
[----:B------:R-:W-:Y:S01]  /*15d0*/  LOP3.LUT R74, R23, 0x1, RZ, 0xfc, !PT ;  /* 0x00000001174a7812 */ /* 0x000fe200078efcff */
[----:B------:R-:W-:Y:S01]  /*15e0*/  USHF.L.U32 UR47, UR40, 0x1, URZ ;  /* 0x00000001282f7899 */ /* 0x000fe2000800063f */
[----:B------:R-:W-:Y:S01]  /*15f0*/  IMAD.U32 R75, RZ, RZ, UR7 ;  /* 0x00000007ff4b7e24 */ /* 0x000fe2000f8e00ff */
[----:B------:R-:W0:Y:S01]  /*1600*/  LDC R67, c[0x0][0x288] ;  /* 0x0000a200ff437b82 */ /* 0x000e220000000800 */
[----:B-1----:R-:W-:Y:S01]  /*1610*/  ULEA UR41, UR4, UR41, 0x18 ;  /* 0x0000002904297291 */ /* 0x002fe2000f8ec03f */
[----:B------:R-:W-:Y:S01]  /*1620*/  IMAD.IADD R60, R60, 0x1, -R3 ;  /* 0x000000013c3c7824 */ /* 0x000fe200078e0a03 */
[----:B------:R-:W-:Y:S01]  /*1630*/  USHF.L.U32 UR4, UR5, 0x3, URZ ;  /* 0x0000000305047899 */ /* 0x000fe2000800063f */
[----:B------:R-:W-:Y:S01]  /*1640*/  SHF.R.S32.HI R3, RZ, 0x5, R20 ;  /* 0x00000005ff037819 */ /* 0x000fe20000011414 */
[----:B------:R-:W-:Y:S01]  /*1650*/  UIADD3 UR5, UR41, 0x180, URZ ;  /* 0x0000018029057890 */ /* 0x000fe2000fffe03f */
[----:B------:R-:W-:Y:S01]  /*1660*/  SHF.R.S32.HI R63, RZ, 0x1f, R62 ;  /* 0x0000001fff3f7819 */ /* 0x000fe2000001143e */
[----:B------:R-:W-:Y:S01]  /*1670*/  UIADD3 UR6, UR41, 0x1c180, URZ ;  /* 0x0001c18029067890 */ /* 0x000fe2000fffe03f */
[----:B------:R-:W1:Y:S01]  /*1680*/  LDC R68, c[0x0][0x600] ;  /* 0x00018000ff447b82 */ /* 0x000e620000000800 */
[--C-:B------:R-:W-:Y:S01]  /*1690*/  SHF.R.S32.HI R61, RZ, 0x1f, R60.reuse ;  /* 0x0000001fff3d7819 */ /* 0x100fe2000001143c */
[----:B------:R-:W-:Y:S01]  /*16a0*/  USHF.R.U32.HI UR5, URZ, 0x4, UR5 ;  /* 0x000000043f057899 */ /* 0x000fe20008011605 */
[C-C-:B------:R-:W-:Y:S01]  /*16b0*/  IMAD R70, R3.reuse, -0x10, -R60.reuse ;  /* 0xfffffff003467824 */ /* 0x140fe200078e0a3c */
[----:B------:R-:W-:Y:S01]  /*16c0*/  USHF.R.U32.HI UR6, URZ, 0x4, UR6 ;  /* 0x000000043f067899 */ /* 0x000fe20008011606 */
[-C--:B----4-:R-:W-:Y:S01]  /*16d0*/  SHF.L.U32 R8, R8, R65.reuse, RZ ;  /* 0x0000004108087219 */ /* 0x090fe200000006ff */
[----:B------:R-:W-:Y:S01]  /*16e0*/  UIADD3 UR48, UR41, 0x80, URZ ;  /* 0x0000008029307890 */ /* 0x000fe2000fffe03f */
[----:B------:R-:W-:Y:S01]  /*16f0*/  IMAD.WIDE R60, R3, 0x10, R60 ;  /* 0x00000010033c7825 */ /* 0x000fe200078e023c */
[----:B------:R-:W-:Y:S01]  /*1700*/  ULOP3.LUT UR4, UR4, 0x8, URZ, 0xc0, !UPT ;  /* 0x0000000804047892 */ /* 0x000fe2000f8ec03f */
[----:B------:R-:W-:Y:S01]  /*1710*/  SHF.L.U32 R65, R10, R65, RZ ;  /* 0x000000410a417219 */ /* 0x000fe200000006ff */
[----:B------:R-:W-:Y:S01]  /*1720*/  ULOP3.LUT UR5, UR5, 0x3fff, URZ, 0xc0, !UPT ;  /* 0x00003fff05057892 */ /* 0x000fe2000f8ec03f */
[C---:B--2---:R-:W-:Y:S01]  /*1730*/  SHF.L.U64.HI R64, R6.reuse, 0x3, R7 ;  /* 0x0000000306407819 */ /* 0x044fe20000010207 */
[----:B------:R-:W-:Y:S01]  /*1740*/  ULOP3.LUT UR6, UR6, 0x3fff, URZ, 0xc0, !UPT ;  /* 0x00003fff06067892 */ /* 0x000fe2000f8ec03f */
[----:B------:R-:W-:Y:S01]  /*1750*/  IMAD.SHL.U32 R59, R6, 0x8, RZ ;  /* 0x00000008063b7824 */ /* 0x000fe200078e00ff */
[----:B------:R-:W-:Y:S01]  /*1760*/  LOP3.LUT R69, RZ, R8, RZ, 0x33, !PT ;  /* 0x00000008ff457212 */ /* 0x000fe200078e33ff */
[----:B------:R-:W-:Y:S01]  /*1770*/  VIADD R70, R70, UR8 ;  /* 0x0000000846467c36 */ /* 0x000fe20008000000 */
[----:B------:R-:W-:Y:S01]  /*1780*/  UIADD3 UR42, -UR42, UR40, URZ ;  /* 0x000000282a2a7290 */ /* 0x000fe2000fffe13f */
[----:B0-----:R-:W-:Y:S01]  /*1790*/  IMAD R67, R4, -0x2, R67 ;  /* 0xfffffffe04437824 */ /* 0x001fe200078e0243 */
[----:B------:R-:W-:-:S02]  /*17a0*/  ULEA UR43, UR43, UR48, 0x3 ;  /* 0x000000302b2b7291 */ /* 0x000fc4000f8e183f */
[----:B------:R-:W-:Y:S02]  /*17b0*/  ULOP3.LUT UR49, UR4, 0x8, URZ, 0x3c, !UPT ;  /* 0x0000000804317892 */ /* 0x000fe4000f8e3c3f */
[----:B------:R-:W-:Y:S01]  /*17c0*/  ULOP3.LUT UR44, UR4, 0x18, URZ, 0x3c, !UPT ;  /* 0x00000018042c7892 */ /* 0x000fe2000f8e3c3f */
[----:B-1----:R-:W-:Y:S01]  /*17d0*/  VIADD R68, R68, 0xffffffff ;  /* 0xffffffff44447836 */ /* 0x002fe20000000000 */
[----:B------:R-:W-:Y:S02]  /*17e0*/  ULOP3.LUT UR45, UR5, 0x10000, URZ, 0xfc, !UPT ;  /* 0x00010000052d7892 */ /* 0x000fe4000f8efc3f */
[----:B------:R-:W-:Y:S01]  /*17f0*/  ULOP3.LUT UR46, UR6, 0x10000, URZ, 0xfc, !UPT ;  /* 0x00010000062e7892 */ /* 0x000fe2000f8efc3f */
[----:B---3--:R-:W-:-:S11]  /*1800*/  SHF.L.U64.HI R66, R12, 0x1, R0 ;  /* 0x000000010c427819 */ /* 0x008fd60000010200 */
.L_x_104:
[----:B------:R-:W-:-:S04]  /*1810*/  SHF.L.U32 R0, R75, 0x1f, RZ ;  /* 0x0000001f4b007819 */ /* 0x000fc800000006ff */
[----:B------:R-:W0:Y:S02]  /*1820*/  SYNCS.PHASECHK.TRANS64.TRYWAIT P0, [UR43+-0x8], R0 ;  /* 0xfffff800ff0075a7 */ /* 0x000e24000800016b */
[----:B01--4-:R-:W-:Y:S05]  /*1830*/  @!P0 BRA `(.L_x_19) ;  /* 0x0000004800888947 */ /* 0x013fea0003800000 */
.L_x_129:
[----:B------:R-:W-:Y:S02]  /*1840*/  ULDC UR4, c[0x0][0x28c] ;  /* 0x0000a30000047ab9 */ /* 0x000fe40000000800 */
[----:B------:R-:W-:-:S13]  /*1850*/  ISETP.LT.AND P0, PT, RZ, UR4, PT ;  /* 0x00000004ff007c0c */ /* 0x000fda000bf01270 */
[----:B------:R-:W-:Y:S05]  /*1860*/  @P0 BRA `(.L_x_20) ;  /* 0x0000000000400947 */ /* 0x000fea0003800000 */
[----:B0-----:R-:W-:Y:S01]  /*1870*/  MOV R0, 0x0 ;  /* 0x0000000000007802 */ /* 0x001fe20000000f00 */
[----:B------:R-:W-:Y:S01]  /*1880*/  ULDC.64 UR4, c[0x4][0x68] ;  /* 0x01001a0000047ab9 */ /* 0x000fe20000000a00 */
[----:B------:R-:W-:Y:S01]  /*1890*/  ULDC.64 UR6, c[0x4][0x8] ;  /* 0x0100020000067ab9 */ /* 0x000fe20000000a00 */
[----:B------:R-:W-:Y:S01]  /*18a0*/  IMAD.U32 R4, RZ, RZ, UR4 ;  /* 0x00000004ff047e24 */ /* 0x000fe2000f8e00ff */
[----:B------:R0:W1:Y:S01]  /*18b0*/  LDC.64 R14, c[0x4][R0] ;  /* 0x01000000000e7b82 */ /* 0x0000620000000a00 */
[----:B------:R-:W-:Y:S01]  /*18c0*/  IMAD.U32 R5, RZ, RZ, UR5 ;  /* 0x00000005ff057e24 */ /* 0x000fe2000f8e00ff */
[----:B------:R-:W-:Y:S01]  /*18d0*/  ULDC.64 UR4, c[0x4][0x70] ;  /* 0x01001c0000047ab9 */ /* 0x000fe20000000a00 */
[----:B------:R-:W-:Y:S02]  /*18e0*/  IMAD.U32 R10, RZ, RZ, UR6 ;  /* 0x00000006ff0a7e24 */ /* 0x000fe4000f8e00ff */
[----:B------:R-:W-:Y:S02]  /*18f0*/  IMAD.U32 R6, RZ, RZ, UR4 ;  /* 0x00000004ff067e24 */ /* 0x000fe4000f8e00ff */
[----:B------:R-:W-:-:S02]  /*1900*/  IMAD.U32 R7, RZ, RZ, UR5 ;  /* 0x00000005ff077e24 */ /* 0x000fc4000f8e00ff */
[----:B------:R-:W-:Y:S02]  /*1910*/  IMAD.U32 R11, RZ, RZ, UR7 ;  /* 0x00000007ff0b7e24 */ /* 0x000fe4000f8e00ff */
[----:B------:R-:W-:Y:S02]  /*1920*/  IMAD.MOV.U32 R8, RZ, RZ, 0x1e1 ;  /* 0x000001e1ff087424 */ /* 0x000fe400078e00ff */
[----:B------:R-:W-:Y:S02]  /*1930*/  IMAD.MOV.U32 R12, RZ, RZ, 0x1 ;  /* 0x00000001ff0c7424 */ /* 0x000fe400078e00ff */
[----:B0-----:R-:W-:-:S07]  /*1940*/  IMAD.MOV.U32 R13, RZ, RZ, RZ ;  /* 0x000000ffff0d7224 */ /* 0x001fce00078e00ff */
[----:B------:R-:W-:-:S07]  /*1950*/  LEPC R20, `(.L_x_20) ;  /* 0x000000001014794e */ /* 0x000fce0000000000 */
[----:B-1---5:R-:W-:Y:S05]  /*1960*/  CALL.ABS.NOINC R14 ;  /* 0x000000000e007343 */ /* 0x022fea0003c00000 */
.L_x_20:
[----:B------:R-:W-:-:S13]  /*1970*/  ISETP.NE.AND P0, PT, R74, 0x3, PT ;  /* 0x000000034a00780c */ /* 0x000fda0003f05270 */
[----:B------:R-:W-:Y:S05]  /*1980*/  @!P0 BRA `(.L_x_21) ;  /* 0x0000000000048947 */ /* 0x000fea0003800000 */
[----:B------:R-:W-:Y:S01]  /*1990*/  BPT.TRAP 0x1 ;  /* 0x000000040000795c */ /* 0x000fe20000300000 */
.L_x_21:
[----:B0-----:R-:W-:Y:S02]  /*19a0*/  IMAD.U32 R3, RZ, RZ, UR38 ;  /* 0x00000026ff037e24 */ /* 0x001fe4000f8e00ff */
[----:B------:R-:W-:-:S03]  /*19b0*/  IMAD.U32 R0, RZ, RZ, UR39 ;  /* 0x00000027ff007e24 */ /* 0x000fc6000f8e00ff */
[----:B------:R-:W-:Y:S02]  /*19c0*/  LEA R3, R3, UR41, 0x3 ;  /* 0x0000002903037c11 */ /* 0x000fe4000f8e18ff */
[----:B------:R-:W-:-:S04]  /*19d0*/  SHF.L.U32 R0, R0, 0x1f, RZ ;  /* 0x0000001f00007819 */ /* 0x000fc800000006ff */
[----:B------:R0:W1:Y:S01]  /*19e0*/  SYNCS.PHASECHK.TRANS64.TRYWAIT P1, [R3+URZ], R0 ;  /* 0x00000000030075a7 */ /* 0x000062000802017f */
[----:B------:R-:W-:Y:S05]  /*19f0*/  @!P0 BRA `(.L_x_22) ;  /* 0x0000000000048947 */ /* 0x000fea0003800000 */
[----:B------:R-:W-:Y:S01]  /*1a00*/  BPT.TRAP 0x1 ;  /* 0x000000040000795c */ /* 0x000fe20000300000 */
.L_x_22:
[----:B-1----:R-:W-:Y:S05]  /*1a10*/  @P1 BRA `(.L_x_23) ;  /* 0x0000000000081947 */ /* 0x002fea0003800000 */
[----:B------:R-:W1:Y:S02]  /*1a20*/  SYNCS.PHASECHK.TRANS64.TRYWAIT P1, [R3+URZ], R0 ;  /* 0x00000000030075a7 */ /* 0x000e64000802017f */
[----:B-1----:R-:W-:Y:S05]  /*1a30*/  @!P1 BRA `(.L_x_24) ;  /* 0x0000004800209947 */ /* 0x002fea0003800000 */
.L_x_23:
[----:B------:R-:W-:Y:S05]  /*1a40*/  WARPSYNC.ALL ;  /* 0x0000000000007948 */ /* 0x000fea0003800000 */
[----:B------:R-:W-:Y:S01]  /*1a50*/  ULEA UR8, UR38, UR45, 0xa ;  /* 0x0000002d26087291 */ /* 0x000fe2000f8e503f */
[----:B------:R-:W-:Y:S01]  /*1a60*/  WARPGROUP.ARRIVE ;  /* 0x00000000000079c5 */ /* 0x000fe20000000000 */
[----:B------:R-:W-:Y:S01]  /*1a70*/  ULEA UR9, UR38, UR46, 0xa ;  /* 0x0000002e26097291 */ /* 0x000fe2000f8e503f */
[----:B01----:R-:W-:Y:S01]  /*1a80*/  IMAD.U32 R0, RZ, RZ, UR42 ;  /* 0x0000002aff007e24 */ /* 0x003fe2000f8e00ff */
[----:B------:R-:W-:Y:S01]  /*1a90*/  UMOV UR5, 0x40000040 ;  /* 0x4000004000057882 */ /* 0x000fe20000000000 */
[----:B------:R-:W-:-:S02]  /*1aa0*/  UMOV UR7, 0x40000040 ;  /* 0x4000004000077882 */ /* 0x000fc40000000000 */
[----:B------:R-:W-:Y:S01]  /*1ab0*/  UMOV UR4, UR8 ;  /* 0x0000000800047c82 */ /* 0x000fe20008000000 */
[----:B------:R-:W-:Y:S01]  /*1ac0*/  ISETP.GE.AND P1, PT, R0, 0x1, PT ;  /* 0x000000010000780c */ /* 0x000fe20003f26270 */
[----:B------:R-:W-:Y:S02]  /*1ad0*/  UMOV UR6, UR9 ;  /* 0x0000000900067c82 */ /* 0x000fe40008000000 */
[----:B------:R-:W-:Y:S01]  /*1ae0*/  HGMMA.64x64x8.F32.TF32 R24, gdesc[UR4], RZ, !UPT, gsb0 ;  /* 0x04e00000041879f0 */ /* 0x000fe2000c0028ff */
[----:B------:R-:W-:Y:S02]  /*1af0*/  UIADD3 UR4, UR8, 0x2, URZ ;  /* 0x0000000208047890 */ /* 0x000fe4000fffe03f */
[----:B------:R-:W-:Y:S01]  /*1b00*/  UIADD3 UR6, UR9, 0x2, URZ ;  /* 0x0000000209067890 */ /* 0x000fe2000fffe03f */
[----:B------:R-:W-:Y:S01]  /*1b10*/  UMOV UR5, 0x40000040 ;  /* 0x4000004000057882 */ /* 0x000fe20000000000 */
[----:B------:R-:W-:Y:S01]  /*1b20*/  UMOV UR7, 0x40000040 ;  /* 0x4000004000077882 */ /* 0x000fe20000000000 */
[----:B------:R-:W-:-:S02]  /*1b30*/  WARPGROUP.DEPBAR.LE gsb0, 0x0 ;  /* 0x00008000000079c5 */ /* 0x000fc40000010000 */
[----:B------:R-:W-:-:S06]  /*1b40*/  WARPGROUP.ARRIVE ;  /* 0x00000000000079c5 */ /* 0x000fcc0000000000 */
[----:B------:R-:W-:Y:S01]  /*1b50*/  HGMMA.64x64x8.F32.TF32 R24, gdesc[UR4], R24, gsb0 ;  /* 0x04e00000041879f0 */ /* 0x000fe20008002818 */
[----:B------:R-:W-:Y:S02]  /*1b60*/  UIADD3 UR4, UR8, 0x4, URZ ;  /* 0x0000000408047890 */ /* 0x000fe4000fffe03f */
[----:B------:R-:W-:Y:S01]  /*1b70*/  UIADD3 UR6, UR9, 0x4, URZ ;  /* 0x0000000409067890 */ /* 0x000fe2000fffe03f */
[----:B------:R-:W-:Y:S01]  /*1b80*/  UMOV UR5, 0x40000040 ;  /* 0x4000004000057882 */ /* 0x000fe20000000000 */
[----:B------:R-:W-:Y:S01]  /*1b90*/  UMOV UR7, 0x40000040 ;  /* 0x4000004000077882 */ /* 0x000fe20000000000 */
[----:B------:R-:W-:Y:S02]  /*1ba0*/  WARPGROUP.DEPBAR.LE gsb0, 0x0 ;  /* 0x00008000000079c5 */ /* 0x000fe40000010000 */
        /* <DEDUP_REMOVED lines=36> */
[----:B------:R-:W-:Y:S03]  /*1df0*/  HGMMA.64x64x8.F32.TF32 R24, gdesc[UR4], R24, gsb0 ;  /* 0x04e00000041879f0 */ /* 0x000fe60008002818 */
[----:B------:R-:W-:Y:S02]  /*1e00*/  WARPGROUP.DEPBAR.LE gsb0, 0x0 ;  /* 0x00008000000079c5 */ /* 0x000fe40000010000 */
[----:B------:R-:W-:Y:S05]  /*1e10*/  @!P1 BRA `(.L_x_25) ;  /* 0x0000000400849947 */ /* 0x000fea0003800000 */
[----:B------:R-:W-:Y:S01]  /*1e20*/  UIADD3 UR8, UR38, 0x1, URZ ;  /* 0x0000000126087890 */ /* 0x000fe2000fffe03f */
[----:B------:R-:W-:Y:S02]  /*1e30*/  IMAD.U32 R0, RZ, RZ, UR42 ;  /* 0x0000002aff007e24 */ /* 0x000fe4000f8e00ff */
[----:B------:R-:W-:Y:S01]  /*1e40*/  IMAD.U32 R3, RZ, RZ, UR38 ;  /* 0x00000026ff037e24 */ /* 0x000fe2000f8e00ff */
[----:B------:R-:W-:-:S04]  /*1e50*/  UISETP.NE.AND UP0, UPT, UR8, 0x7, UPT ;  /* 0x000000070800788c */ /* 0x000fc8000bf05270 */
[----:B------:R-:W-:Y:S02]  /*1e60*/  USEL UR4, URZ, 0x1, UP0 ;  /* 0x000000013f047887 */ /* 0x000fe40008000000 */
[----:B------:R-:W-:Y:S02]  /*1e70*/  USEL UR8, UR8, URZ, UP0 ;  /* 0x0000003f08087287 */ /* 0x000fe40008000000 */
[----:B------:R-:W-:-:S06]  /*1e80*/  ULOP3.LUT UR4, UR39, UR4, URZ, 0x3c, !UPT ;  /* 0x0000000427047292 */ /* 0x000fcc000f8e3c3f */
[----:B------:R-:W-:-:S07]  /*1e90*/  IMAD.U32 R6, RZ, RZ, UR4 ;  /* 0x00000004ff067e24 */ /* 0x000fce000f8e00ff */
.L_x_32:
[----:B------:R-:W-:Y:S05]  /*1ea0*/  @!P0 BRA `(.L_x_26) ;  /* 0x0000000000048947 */ /* 0x000fea0003800000 */
[----:B------:R-:W-:Y:S01]  /*1eb0*/  BPT.TRAP 0x1 ;  /* 0x000000040000795c */ /* 0x000fe20000300000 */
.L_x_26:
[----:B------:R-:W-:Y:S01]  /*1ec0*/  ULEA UR4, UR8, UR41, 0x3 ;  /* 0x0000002908047291 */ /* 0x000fe2000f8e183f */
[----:B------:R-:W-:-:S08]  /*1ed0*/  SHF.L.U32 R4, R6, 0x1f, RZ ;  /* 0x0000001f06047819 */ /* 0x000fd000000006ff */
[----:B------:R0:W1:Y:S01]  /*1ee0*/  SYNCS.PHASECHK.TRANS64.TRYWAIT P1, [UR4], R4 ;  /* 0x00000004ff0075a7 */ /* 0x0000620008020144 */
[----:B------:R-:W-:Y:S05]  /*1ef0*/  @!P0 BRA `(.L_x_27) ;  /* 0x0000000000048947 */ /* 0x000fea0003800000 */
[----:B------:R-:W-:Y:S01]  /*1f00*/  BPT.TRAP 0x1 ;  /* 0x000000040000795c */ /* 0x000fe20000300000 */
.L_x_27:
[----:B-1----:R-:W-:Y:S05]  /*1f10*/  @P1 BRA `(.L_x_28) ;  /* 0x0000000000081947 */ /* 0x002fea0003800000 */
[----:B------:R-:W1:Y:S02]  /*1f20*/  SYNCS.PHASECHK.TRANS64.TRYWAIT P1, [UR4], R4 ;  /* 0x00000004ff0075a7 */ /* 0x000e640008020144 */
[----:B-1----:R-:W-:Y:S05]  /*1f30*/  @!P1 BRA `(.L_x_29) ;  /* 0x0000004000f49947 */ /* 0x002fea0003800000 */
.L_x_28:
[----:B------:R-:W-:Y:S01]  /*1f40*/  ULEA UR9, UR8, UR45, 0xa ;  /* 0x0000002d08097291 */ /* 0x000fe2000f8e503f */
[----:B------:R-:W-:Y:S01]  /*1f50*/  WARPGROUP.ARRIVE ;  /* 0x00000000000079c5 */ /* 0x000fe20000000000 */
[----:B------:R-:W-:Y:S01]  /*1f60*/  ULEA UR10, UR8, UR46, 0xa ;  /* 0x0000002e080a7291 */ /* 0x000fe2000f8e503f */
[----:B------:R-:W-:Y:S01]  /*1f70*/  UMOV UR5, 0x40000040 ;  /* 0x4000004000057882 */ /* 0x000fe20000000000 */
[----:B------:R-:W-:-:S03]  /*1f80*/  UMOV UR7, 0x40000040 ;  /* 0x4000004000077882 */ /* 0x000fc60000000000 */
[----:B------:R-:W-:Y:S02]  /*1f90*/  UMOV UR4, UR9 ;  /* 0x0000000900047c82 */ /* 0x000fe40008000000 */
[----:B------:R-:W-:Y:S02]  /*1fa0*/  UMOV UR6, UR10 ;  /* 0x0000000a00067c82 */ /* 0x000fe40008000000 */
[----:B------:R-:W-:Y:S01]  /*1fb0*/  HGMMA.64x64x8.F32.TF32 R24, gdesc[UR4], R24, gsb0 ;  /* 0x04e00000041879f0 */ /* 0x000fe20008002818 */
        /* <DEDUP_REMOVED lines=51> */
[----:B------:R-:W-:Y:S01]  /*22f0*/  BPT.TRAP 0x1 ;  /* 0x000000040000795c */ /* 0x000fe20000300000 */
.L_x_30:
[----:B------:R-:W-:-:S13]  /*2300*/  ISETP.NE.AND P1, PT, R71, RZ, PT ;  /* 0x000000ff4700720c */ /* 0x000fda0003f25270 */
[----:B01----:R-:W-:-:S05]  /*2310*/  @P1 LEA R4, R3, UR41, 0x3 ;  /* 0x0000002903041c11 */ /* 0x003fca000f8e18ff */
[----:B------:R-:W-:-:S05]  /*2320*/  @P1 VIADD R5, R4, 0x38 ;  /* 0x0000003804051836 */ /* 0x000fca0000000000 */
[----:B------:R-:W-:-:S04]  /*2330*/  @P1 PRMT R5, R56, 0x654, R5 ;  /* 0x0000065438051816 */ /* 0x000fc80000000005 */
[----:B------:R0:W-:Y:S01]  /*2340*/  @P1 SYNCS.ARRIVE.TRANS64.RED.A1T0 RZ, [R5+URZ], RZ ;  /* 0x000000ff05ff19a7 */ /* 0x0001e2000810043f */
[----:B------:R-:W-:-:S13]  /*2350*/  ISETP.GT.U32.AND P1, PT, R23, 0x1, PT ;  /* 0x000000011700780c */ /* 0x000fda0003f24070 */
[----:B0-----:R-:W-:Y:S05]  /*2360*/  @P1 BRA `(.L_x_31) ;  /* 0x0000000000041947 */ /* 0x001fea0003800000 */
[----:B------:R-:W-:Y:S01]  /*2370*/  BPT.TRAP 0x1 ;  /* 0x000000040000795c */ /* 0x000fe20000300000 */
.L_x_31:
[----:B------:R-:W-:Y:S01]  /*2380*/  UIADD3 UR8, UR8, 0x1, URZ ;  /* 0x0000000108087890 */ /* 0x000fe2000fffe03f */
[C---:B------:R-:W-:Y:S01]  /*2390*/  ISETP.GT.AND P2, PT, R0.reuse, 0x1, PT ;  /* 0x000000010000780c */ /* 0x040fe20003f44270 */
[----:B------:R-:W-:Y:S02]  /*23a0*/  VIADD R3, R3, 0x1 ;  /* 0x0000000103037836 */ /* 0x000fe40000000000 */
[----:B------:R-:W-:Y:S01]  /*23b0*/  UISETP.NE.AND UP0, UPT, UR8, 0x7, UPT ;  /* 0x000000070800788c */ /* 0x000fe2000bf05270 */
[----:B------:R-:W-:Y:S02]  /*23c0*/  VIADD R0, R0, 0xffffffff ;  /* 0xffffffff00007836 */ /* 0x000fe40000000000 */
[C---:B------:R-:W-:Y:S01]  /*23d0*/  ISETP.NE.AND P1, PT, R3.reuse, 0x7, PT ;  /* 0x000000070300780c */ /* 0x040fe20003f25270 */
[----:B------:R-:W-:Y:S02]  /*23e0*/  USEL UR4, URZ, 0x1, UP0 ;  /* 0x000000013f047887 */ /* 0x000fe40008000000 */
[----:B------:R-:W-:Y:S01]  /*23f0*/  USEL UR8, UR8, URZ, UP0 ;  /* 0x0000003f08087287 */ /* 0x000fe20008000000 */
[----:B------:R-:W-:-:S03]  /*2400*/  SEL R3, R3, RZ, P1 ;  /* 0x000000ff03037207 */ /* 0x000fc60000800000 */
[----:B------:R-:W-:Y:S01]  /*2410*/  LOP3.LUT R6, R6, UR4, RZ, 0x3c, !PT ;  /* 0x0000000406067c12 */ /* 0x000fe2000f8e3cff */
[----:B------:R-:W-:Y:S07]  /*2420*/  @P2 BRA `(.L_x_32) ;  /* 0xfffffff8009c2947 */ /* 0x000fee000383ffff */
.L_x_25:
[----:B------:R-:W0:Y:S01]  /*2430*/  LDC R0, c[0x0][0x28c] ;  /* 0x0000a300ff007b82 */ /* 0x000e220000000800 */
[----:B------:R-:W-:-:S04]  /*2440*/  IMAD.U32 R3, RZ, RZ, UR49 ;  /* 0x00000031ff037e24 */ /* 0x000fc8000f8e00ff */
[----:B------:R1:W-:Y:S01]  /*2450*/  SYNCS.ARRIVE.TRANS64.A1T0 RZ, [R3+UR48], RZ ;  /* 0x000000ff03ff79a7 */ /* 0x0003e20008100030 */
[----:B0-----:R-:W-:-:S13]  /*2460*/  ISETP.GE.AND P1, PT, R0, 0x1, PT ;  /* 0x000000010000780c */ /* 0x001fda0003f26270 */
[----:B-1----:R-:W-:Y:S05]  /*2470*/  @!P1 BRA `(.L_x_33) ;  /* 0x0000000000509947 */ /* 0x002fea0003800000 */
[----:B------:R-:W-:Y:S05]  /*2480*/  @!P0 BRA `(.L_x_34) ;  /* 0x0000000000048947 */ /* 0x000fea0003800000 */
[----:B------:R-:W-:Y:S01]  /*2490*/  BPT.TRAP 0x1 ;  /* 0x000000040000795c */ /* 0x000fe20000300000 */
.L_x_34:
[----:B------:R-:W-:Y:S01]  /*24a0*/  ISETP.NE.AND P1, PT, R71, RZ, PT ;  /* 0x000000ff4700720c */ /* 0x000fe20003f25270 */
[----:B------:R-:W-:Y:S01]  /*24b0*/  BSSY B0, `(.L_x_35) ;  /* 0x000000e000007945 */ /* 0x000fe20003800000 */
[----:B------:R-:W-:-:S11]  /*24c0*/  ISETP.GT.U32.AND P0, PT, R23, 0x1, PT ;  /* 0x000000011700780c */ /* 0x000fd60003f04070 */
[----:B------:R-:W-:Y:S05]  /*24d0*/  @!P1 BRA `(.L_x_36) ;  /* 0x00000000002c9947 */ /* 0x000fea0003800000 */
[----:B------:R-:W-:-:S04]  /*24e0*/  UIADD3 UR6, UR38, UR42, URZ ;  /* 0x0000002a26067290 */ /* 0x000fc8000fffe03f */
[----:B------:R-:W-:-:S04]  /*24f0*/  UIMAD.WIDE.U32 UR4, UR6, 0x24924925, URZ ;  /* 0x24924925060478a5 */ /* 0x000fc8000f8e003f */
[----:B------:R-:W-:-:S04]  /*2500*/  UIADD3 UR4, UR6, -UR5, URZ ;  /* 0x8000000506047290 */ /* 0x000fc8000fffe03f */
[----:B------:R-:W-:-:S04]  /*2510*/  ULEA.HI UR4, UR4, UR5, URZ, 0x1f ;  /* 0x0000000504047291 */ /* 0x000fc8000f8ff83f */
[----:B------:R-:W-:-:S04]  /*2520*/  USHF.R.U32.HI UR4, URZ, 0x2, UR4 ;  /* 0x000000023f047899 */ /* 0x000fc80008011604 */
[----:B------:R-:W-:-:S04]  /*2530*/  UIMAD UR4, UR4, -0x7, UR6 ;  /* 0xfffffff9040478a4 */ /* 0x000fc8000f8e0206 */
[----:B------:R-:W-:-:S04]  /*2540*/  ULEA UR4, UR4, UR41, 0x3 ;  /* 0x0000002904047291 */ /* 0x000fc8000f8e183f */
[----:B------:R-:W-:-:S06]  /*2550*/  UIADD3 UR4, UR4, 0x38, URZ ;  /* 0x0000003804047890 */ /* 0x000fcc000fffe03f */
[----:B------:R-:W-:-:S05]  /*2560*/  IMAD.U32 R3, RZ, RZ, UR4 ;  /* 0x00000004ff037e24 */ /* 0x000fca000f8e00ff */
[----:B------:R-:W-:-:S04]  /*2570*/  PRMT R0, R56, 0x654, R3 ;  /* 0x0000065438007816 */ /* 0x000fc80000000003 */
[----:B------:R0:W-:Y:S03]  /*2580*/  SYNCS.ARRIVE.TRANS64.RED.A1T0 RZ, [R0+URZ], RZ ;  /* 0x000000ff00ff79a7 */ /* 0x0001e6000810043f */
.L_x_36:
[----:B------:R-:W-:Y:S05]  /*2590*/  BSYNC B0 ;  /* 0x0000000000007941 */ /* 0x000fea0003800000 */
.L_x_35:
[----:B------:R-:W-:Y:S05]  /*25a0*/  @P0 BRA `(.L_x_33) ;  /* 0x0000000000040947 */ /* 0x000fea0003800000 */
[----:B------:R-:W-:Y:S01]  /*25b0*/  BPT.TRAP 0x1 ;  /* 0x000000040000795c */ /* 0x000fe20000300000 */
.L_x_33:
[----:B0-----:R-:W-:Y:S01]  /*25c0*/  SHF.L.U32 R0, R75, 0x1f, RZ ;  /* 0x0000001f4b007819 */ /* 0x001fe200000006ff */
[----:B------:R-:W-:Y:S01]  /*25d0*/  UISETP.GE.U32.AND UP1, UPT, UR47, 0x7, UPT ;  /* 0x000000072f00788c */ /* 0x000fe2000bf26070 */
[----:B------:R-:W-:Y:S01]  /*25e0*/  SHF.R.S32.HI R11, RZ, 0x1f, R19 ;  /* 0x0000001fff0b7819 */ /* 0x000fe20000011413 */
[----:B------:R-:W-:Y:S01]  /*25f0*/  UIADD3 UR38, UR38, UR47, URZ ;  /* 0x0000002f26267290 */ /* 0x000fe2000fffe03f */
[----:B------:R-:W0:Y:S03]  /*2600*/  SYNCS.PHASECHK.TRANS64.TRYWAIT P0, [UR43+0x8], R0 ;  /* 0x00000800ff0075a7 */ /* 0x000e26000800016b */
[----:B------:R-:W-:-:S04]  /*2610*/  UISETP.GT.U32.AND UP0, UPT, UR38, 0x6, UPT ;  /* 0x000000062600788c */ /* 0x000fc8000bf04070 */
[----:B------:R-:W-:Y:S02]  /*2620*/  UISETP.LT.U32.AND UP0, UPT, UR47, 0x7, UP0 ;  /* 0x000000072f00788c */ /* 0x000fe40008701070 */
[----:B------:R-:W-:Y:S02]  /*2630*/  @UP1 UIMAD.WIDE.U32 UR4, UR38, 0x24924925, URZ ;  /* 0x24924925260418a5 */ /* 0x000fe4000f8e003f */
[----:B------:R-:W-:Y:S02]  /*2640*/  USEL UR6, URZ, 0x1, !UP0 ;  /* 0x000000013f067887 */ /* 0x000fe4000c000000 */
[----:B------:R-:W-:Y:S02]  /*2650*/  @UP1 UIADD3 UR4, UR38, -UR5, URZ ;  /* 0x8000000526041290 */ /* 0x000fe4000fffe03f */
[----:B------:R-:W-:Y:S02]  /*2660*/  ULOP3.LUT UR39, UR39, UR6, URZ, 0x3c, !UPT ;  /* 0x0000000627277292 */ /* 0x000fe4000f8e3c3f */
[----:B------:R-:W-:-:S04]  /*2670*/  @UP1 ULEA.HI UR4, UR4, UR5, URZ, 0x1f ;  /* 0x0000000504041291 */ /* 0x000fc8000f8ff83f */
[----:B------:R-:W-:-:S04]  /*2680*/  @UP1 USHF.R.U32.HI UR4, URZ, 0x2, UR4 ;  /* 0x000000023f041899 */ /* 0x000fc80008011604 */
[----:B------:R-:W-:Y:S01]  /*2690*/  @UP1 ULOP3.LUT UR39, UR39, 0x1, UR4, 0x78, !UPT ;  /* 0x0000000127271892 */ /* 0x000fe2000f8e7804 */
[----:B0-----:R-:W-:Y:S11]  /*26a0*/  @!P0 BRA `(.L_x_37) ;  /* 0x0000003c00308947 */ /* 0x001ff60003800000 */
.L_x_130:
[----:B0-----:R-:W-:Y:S01]  /*26b0*/  IMAD.SHL.U32 R3, R22, 0x40, RZ ;  /* 0x0000004016037824 */ /* 0x001fe200078e00ff */
[----:B------:R-:W-:Y:S01]  /*26c0*/  ULDC UR6, c[0x0][0x284] ;  /* 0x0000a10000067ab9 */ /* 0x000fe20000000800 */
[----:B------:R-:W-:Y:S01]  /*26d0*/  IMAD.SHL.U32 R12, R18, 0x40, RZ ;  /* 0x00000040120c7824 */ /* 0x000fe200078e00ff */
[----:B------:R-:W-:Y:S01]  /*26e0*/  ULDC.64 UR4, c[0x0][0x5d0] ;  /* 0x0001740000047ab9 */ /* 0x000fe20000000a00 */
[----:B------:R-:W-:Y:S01]  /*26f0*/  IMAD.WIDE R20, R22, 0x40, R60 ;  /* 0x0000004016147825 */ /* 0x000fe200078e023c */
[----:B------:R-:W-:Y:S01]  /*2700*/  ISETP.GE.AND P0, PT, R3, UR6, PT ;  /* 0x0000000603007c0c */ /* 0x000fe2000bf06270 */
[----:B------:R-:W-:Y:S01]  /*2710*/  ULDC UR6, c[0x0][0x288] ;  /* 0x0000a20000067ab9 */ /* 0x000fe20000000800 */
[----:B------:R-:W-:Y:S01]  /*2720*/  SHF.R.S32.HI R13, RZ, 0x1f, R12 ;  /* 0x0000001fff0d7819 */ /* 0x000fe2000001140c */
[----:B------:R-:W-:Y:S01]  /*2730*/  IMAD R0, R11, UR4, RZ ;  /* 0x000000040b007c24 */ /* 0x000fe2000f8e02ff */
[----:B------:R-:W-:Y:S01]  /*2740*/  ISETP.GE.OR P0, PT, R12, UR6, P0 ;  /* 0x000000060c007c0c */ /* 0x000fe20008706670 */
[----:B------:R-:W-:-:S04]  /*2750*/  IMAD.WIDE.U32 R4, R19, UR4, R62 ;  /* 0x0000000413047c25 */ /* 0x000fc8000f8e003e */
[----:B------:R-:W-:Y:S01]  /*2760*/  IMAD R7, R19, UR5, R0 ;  /* 0x0000000513077c24 */ /* 0x000fe2000f8e0200 */
[----:B------:R-:W-:Y:S01]  /*2770*/  IADD3 R4, P1, R12, R4, RZ ;  /* 0x000000040c047210 */ /* 0x000fe20007f3e0ff */
[----:B------:R-:W-:Y:S02]  /*2780*/  ULDC.64 UR4, c[0x0][0x5c8] ;  /* 0x0001720000047ab9 */ /* 0x000fe40000000a00 */
[----:B------:R-:W-:Y:S01]  /*2790*/  IMAD R9, R21, UR4, RZ ;  /* 0x0000000415097c24 */ /* 0x000fe2000f8e02ff */
[----:B------:R-:W-:-:S03]  /*27a0*/  IADD3.X R5, R13, R5, R7, P1, !PT ;  /* 0x000000050d057210 */ /* 0x000fc60000ffe407 */
[C---:B------:R-:W-:Y:S02]  /*27b0*/  IMAD R9, R20.reuse, UR5, R9 ;  /* 0x0000000514097c24 */ /* 0x040fe4000f8e0209 */
[----:B------:R-:W-:Y:S01]  /*27c0*/  IMAD.WIDE.U32 R72, R20, UR4, R4 ;  /* 0x0000000414487c25 */ /* 0x000fe2000f8e0004 */
[----:B------:R-:W-:Y:S06]  /*27d0*/  @P0 BRA `(.L_x_38) ;  /* 0x0000002000540947 */ /* 0x000fec0003800000 */
[----:B-----5:R-:W-:Y:S01]  /*27e0*/  FSETP.NEU.AND P0, PT, R58, RZ, PT ;  /* 0x000000ff3a00720b */ /* 0x020fe20003f0d000 */
[----:B------:R-:W-:Y:S01]  /*27f0*/  IMAD.IADD R22, R67, 0x1, -R12 ;  /* 0x0000000143167824 */ /* 0x000fe200078e0a0c */
[----:B------:R-:W-:Y:S01]  /*2800*/  BSSY B0, `(.L_x_38) ;  /* 0x0000212000007945 */ /* 0x000fe20003800000 */
[----:B------:R-:W-:Y:S02]  /*2810*/  IMAD.IADD R0, R70, 0x1, -R3 ;  /* 0x0000000146007824 */ /* 0x000fe400078e0a03 */
[----:B------:R-:W-:Y:S01]  /*2820*/  IMAD.IADD R83, R73, 0x1, R9 ;  /* 0x0000000149537824 */ /* 0x000fe200078e0209 */
[----:B------:R-:W-:-:S04]  /*2830*/  ISETP.GT.AND P3, PT, R22, RZ, PT ;  /* 0x000000ff1600720c */ /* 0x000fc80003f64270 */
[----:B------:R-:W-:-:S03]  /*2840*/  ISETP.GT.AND P2, PT, R0, RZ, P3 ;  /* 0x000000ff0000720c */ /* 0x000fc60001f44270 */
[----:B------:R-:W-:Y:S10]  /*2850*/  @!P0 BRA `(.L_x_39) ;  /* 0x0000001400d88947 */ /* 0x000ff40003800000 */
[----:B------:R-:W0:Y:S01]  /*2860*/  LDC.64 R76, c[0x0][0x5b8] ;  /* 0x00016e00ff4c7b82 */ /* 0x000e220000000a00 */
[----:B------:R-:W-:-:S07]  /*2870*/  ULDC.64 UR4, c[0x0][0x5c0] ;  /* 0x0001700000047ab9 */ /* 0x000fce0000000a00 */
[----:B------:R-:W1:Y:S08]  /*2880*/  LDC.64 R78, c[0x0][0x5b0] ;  /* 0x00016c00ff4e7b82 */ /* 0x000e700000000a00 */
[----:B------:R-:W2:Y:S01]  /*2890*/  LDC.64 R80, c[0x0][0x5a8] ;  /* 0x00016a00ff507b82 */ /* 0x000ea20000000a00 */
[-C--:B0-----:R-:W-:Y:S02]  /*28a0*/  IMAD R6, R11, R76.reuse, RZ ;  /* 0x0000004c0b067224 */ /* 0x081fe400078e02ff */
[----:B------:R-:W-:-:S04]  /*28b0*/  IMAD.WIDE.U32 R4, R19, R76, R62 ;  /* 0x0000004c13047225 */ /* 0x000fc800078e003e */
[----:B------:R-:W-:Y:S01]  /*28c0*/  IMAD R73, R19, R77, R6 ;  /* 0x0000004d13497224 */ /* 0x000fe200078e0206 */
[----:B------:R-:W-:Y:S01]  /*28d0*/  IADD3 R8, P0, R12, R4, RZ ;  /* 0x000000040c087210 */ /* 0x000fe20007f1e0ff */
[----:B-1----:R-:W-:-:S03]  /*28e0*/  IMAD R3, R21, R78, RZ ;  /* 0x0000004e15037224 */ /* 0x002fc600078e02ff */
[----:B------:R-:W-:Y:S01]  /*28f0*/  IADD3.X R9, R13, R5, R73, P0, !PT ;  /* 0x000000050d097210 */ /* 0x000fe200007fe449 */
[C---:B------:R-:W-:Y:S02]  /*2900*/  IMAD R21, R20.reuse, R79, R3 ;  /* 0x0000004f14157224 */ /* 0x040fe400078e0203 */
[----:B------:R-:W-:-:S04]  /*2910*/  IMAD.WIDE.U32 R4, R20, R78, R8 ;  /* 0x0000004e14047225 */ /* 0x000fc800078e0008 */
[----:B------:R-:W-:Y:S01]  /*2920*/  IMAD.IADD R3, R5, 0x1, R21 ;  /* 0x0000000105037824 */ /* 0x000fe200078e0215 */
[----:B--2---:R-:W-:-:S04]  /*2930*/  LEA R10, P0, R4, R80, 0x2 ;  /* 0x00000050040a7211 */ /* 0x004fc800078010ff */
[----:B------:R-:W-:-:S05]  /*2940*/  LEA.HI.X R11, R4, R81, R3, 0x2, P0 ;  /* 0x00000051040b7211 */ /* 0x000fca00000f1403 */
[----:B------:R0:W2:Y:S01]  /*2950*/  @P2 LDG.E.LTC128B R3, desc[UR36][R10.64] ;  /* 0x000000240a032981 */ /* 0x0000a2000c1e1920 */
[----:B------:R-:W-:Y:S01]  /*2960*/  IMAD.WIDE.U32 R4, R20, R78, R12 ;  /* 0x0000004e14047225 */ /* 0x000fe200078e000c */
[----:B------:R-:W-:Y:S01]  /*2970*/  LEA R6, P1, R72, UR4, 0x2 ;  /* 0x0000000448067c11 */ /* 0x000fe2000f8210ff */
[----:B------:R-:W-:Y:S01]  /*2980*/  BSSY B1, `(.L_x_40) ;  /* 0x0000014000017945 */ /* 0x000fe20003800000 */
[----:B------:R-:W-:-:S04]  /*2990*/  IADD3 R14, P0, R62, R4, RZ ;  /* 0x000000043e0e7210 */ /* 0x000fc80007f1e0ff */
[----:B------:R-:W-:Y:S01]  /*29a0*/  IADD3.X R15, R63, R21, R5, P0, !PT ;  /* 0x000000153f0f7210 */ /* 0x000fe200007fe405 */
[----:B0-----:R-:W-:Y:S01]  /*29b0*/  IMAD.SHL.U32 R10, R78, 0x8, RZ ;  /* 0x000000084e0a7824 */ /* 0x001fe200078e00ff */
[----:B------:R-:W-:Y:S02]  /*29c0*/  ISETP.GT.AND P0, PT, R22, 0x1, PT ;  /* 0x000000011600780c */ /* 0x000fe40003f04270 */
[----:B------:R-:W-:Y:S01]  /*29d0*/  SHF.L.U64.HI R11, R78, 0x3, R79 ;  /* 0x000000034e0b7819 */ /* 0x000fe2000001024f */
[----:B------:R-:W-:-:S04]  /*29e0*/  IMAD.WIDE.U32 R14, R19, R76, R14 ;  /* 0x0000004c130e7225 */ /* 0x000fc800078e000e */
[----:B------:R-:W-:Y:S01]  /*29f0*/  IMAD.IADD R5, R73, 0x1, R15 ;  /* 0x0000000149057824 */ /* 0x000fe200078e020f */
[----:B------:R-:W-:Y:S01]  /*2a00*/  LEA R4, P4, R14, R80, 0x2 ;  /* 0x000000500e047211 */ /* 0x000fe200078810ff */
[----:B------:R-:W-:-:S03]  /*2a10*/  IMAD.WIDE.U32 R10, R20, R78, R10 ;  /* 0x0000004e140a7225 */ /* 0x000fc600078e000a */
[----:B------:R-:W-:Y:S02]  /*2a20*/  LEA.HI.X R5, R14, R81, R5, 0x2, P4 ;  /* 0x000000510e057211 */ /* 0x000fe400020f1405 */
[----:B--2---:R-:W-:-:S05]  /*2a30*/  LOP3.LUT R7, R3, 0xffffe000, RZ, 0xc0, !PT ;  /* 0xffffe00003077812 */ /* 0x004fca00078ec0ff */
[----:B------:R-:W-:-:S04]  /*2a40*/  FMUL R7, R7, R58 ;  /* 0x0000003a07077220 */ /* 0x000fc80000400000 */
[----:B------:R-:W-:Y:S01]  /*2a50*/  FFMA R77, R24, R57, R7 ;  /* 0x00000039184d7223 */ /* 0x000fe20000000007 */
[----:B------:R-:W-:Y:S02]  /*2a60*/  LEA.HI.X R7, R72, UR5, R83, 0x2, P1 ;  /* 0x0000000548077c11 */ /* 0x000fe400088f1453 */
[----:B------:R-:W-:Y:S02]  /*2a70*/  ISETP.GT.AND P1, PT, R0, RZ, P0 ;  /* 0x000000ff0000720c */ /* 0x000fe40000724270 */
[----:B------:R-:W-:-:S05]  /*2a80*/  F2FP.TF32.F32.PACK_B R77, R77 ;  /* 0x0000004dff4d723e */ /* 0x000fca00024050ff */
[----:B------:R0:W-:Y:S06]  /*2a90*/  @P2 STG.E desc[UR36][R6.64], R77 ;  /* 0x0000004d06002986 */ /* 0x0001ec000c101924 */
[----:B------:R-:W-:Y:S05]  /*2aa0*/  @!P1 BRA `(.L_x_41) ;  /* 0x0000000000049947 */ /* 0x000fea0003800000 */
[----:B------:R1:W5:Y:S02]  /*2ab0*/  LDG.E.LTC128B R3, desc[UR36][R4.64+0x4] ;  /* 0x0000042404037981 */ /* 0x000364000c1e1920 */
.L_x_41:
[----:B------:R-:W-:Y:S05]  /*2ac0*/  BSYNC B1 ;  /* 0x0000000000017941 */ /* 0x000fea0003800000 */
.L_x_40:
[----:B-----5:R-:W-:Y:S01]  /*2ad0*/  LOP3.LUT R15, R3, 0xffffe000, RZ, 0xc0, !PT ;  /* 0xffffe000030f7812 */ /* 0x020fe200078ec0ff */
[----:B------:R-:W-:Y:S01]  /*2ae0*/  IMAD.IADD R21, R21, 0x1, R11 ;  /* 0x0000000115157824 */ /* 0x000fe200078e020b */
[----:B------:R-:W-:Y:S02]  /*2af0*/  IADD3 R11, P2, R8, R10, RZ ;  /* 0x0000000a080b7210 */ /* 0x000fe40007f5e0ff */
[----:B------:R-:W-:Y:S01]  /*2b00*/  ISETP.GT.AND P3, PT, R0, 0x8, P3 ;  /* 0x000000080000780c */ /* 0x000fe20001f64270 */
[----:B------:R-:W-:Y:S02]  /*2b10*/  FMUL R8, R15, R58 ;  /* 0x0000003a0f087220 */ /* 0x000fe40000400000 */
[----:B------:R-:W-:Y:S01]  /*2b20*/  IMAD.X R18, R21, 0x1, R9, P2 ;  /* 0x0000000115127824 */ /* 0x000fe200010e0609 */
[----:B------:R-:W-:Y:S01]  /*2b30*/  LEA R14, P2, R11, R80, 0x2 ;  /* 0x000000500b0e7211 */ /* 0x000fe200078410ff */
[----:B------:R-:W-:-:S03]  /*2b40*/  FFMA R25, R25, R57, R8 ;  /* 0x0000003919197223 */ /* 0x000fc60000000008 */
[----:B------:R-:W-:Y:S01]  /*2b50*/  LEA.HI.X R15, R11, R81, R18, 0x2, P2 ;  /* 0x000000510b0f7211 */ /* 0x000fe200010f1412 */
[----:B------:R-:W-:Y:S01]  /*2b60*/  IMAD.MOV.U32 R18, RZ, RZ, R3 ;  /* 0x000000ffff127224 */ /* 0x000fe200078e0003 */
[----:B------:R-:W-:-:S05]  /*2b70*/  F2FP.TF32.F32.PACK_B R25, R25 ;  /* 0x00000019ff19723e */ /* 0x000fca00024050ff */
[----:B------:R2:W-:Y:S04]  /*2b80*/  @P1 STG.E desc[UR36][R6.64+0x4], R25 ;  /* 0x0000041906001986 */ /* 0x0005e8000c101924 */
[----:B------:R-:W3:Y:S01]  /*2b90*/  @P3 LDG.E.LTC128B R18, desc[UR36][R14.64] ;  /* 0x000000240e123981 */ /* 0x000ee2000c1e1920 */
[----:B------:R-:W-:Y:S01]  /*2ba0*/  IADD3 R12, P1, P2, R62, R10, R12 ;  /* 0x0000000a3e0c7210 */ /* 0x000fe20007a3e00c */
[----:B------:R-:W-:Y:S01]  /*2bb0*/  BSSY B1, `(.L_x_42) ;  /* 0x0000011000017945 */ /* 0x000fe20003800000 */
[----:B------:R-:W-:Y:S02]  /*2bc0*/  SHF.L.U64.HI R9, R59, 0x2, R64 ;  /* 0x000000023b097819 */ /* 0x000fe40000010240 */
[----:B------:R-:W-:Y:S02]  /*2bd0*/  IADD3.X R13, R63, R21, R13, P1, P2 ;  /* 0x000000153f0d7210 */ /* 0x000fe40000fe440d */
[----:B------:R-:W-:-:S02]  /*2be0*/  LEA R10, P1, R59, R6, 0x2 ;  /* 0x000000063b0a7211 */ /* 0x000fc400078210ff */
[----:B------:R-:W-:Y:S01]  /*2bf0*/  ISETP.GT.AND P0, PT, R0, 0x8, P0 ;  /* 0x000000080000780c */ /* 0x000fe20000704270 */
[----:B------:R-:W-:-:S04]  /*2c00*/  IMAD.WIDE.U32 R12, R19, R76, R12 ;  /* 0x0000004c130c7225 */ /* 0x000fc800078e000c */
[----:B------:R-:W-:Y:S01]  /*2c10*/  IMAD.X R11, R9, 0x1, R7, P1 ;  /* 0x00000001090b7824 */ /* 0x000fe200008e0607 */
[----:B------:R-:W-:Y:S02]  /*2c20*/  LEA R8, P2, R12, R80, 0x2 ;  /* 0x000000500c087211 */ /* 0x000fe400078410ff */
[----:B---3--:R-:W-:-:S05]  /*2c30*/  LOP3.LUT R3, R18, 0xffffe000, RZ, 0xc0, !PT ;  /* 0xffffe00012037812 */ /* 0x008fca00078ec0ff */
[----:B------:R-:W-:-:S04]  /*2c40*/  FMUL R3, R3, R58 ;  /* 0x0000003a03037220 */ /* 0x000fc80000400000 */
[----:B------:R-:W-:Y:S01]  /*2c50*/  FFMA R19, R26, R57, R3 ;  /* 0x000000391a137223 */ /* 0x000fe20000000003 */
[----:B------:R-:W-:-:S04]  /*2c60*/  IMAD.IADD R3, R73, 0x1, R13 ;  /* 0x0000000149037824 */ /* 0x000fc800078e020d */
[----:B------:R-:W-:Y:S02]  /*2c70*/  F2FP.TF32.F32.PACK_B R19, R19 ;  /* 0x00000013ff13723e */ /* 0x000fe400024050ff */
[----:B------:R-:W-:-:S03]  /*2c80*/  LEA.HI.X R9, R12, R81, R3, 0x2, P2 ;  /* 0x000000510c097211 */ /* 0x000fc600010f1403 */
[----:B------:R2:W-:Y:S01]  /*2c90*/  @P3 STG.E desc[UR36][R10.64], R19 ;  /* 0x000000130a003986 */ /* 0x0005e2000c101924 */
[----:B------:R-:W-:Y:S05]  /*2ca0*/  @!P0 BRA `(.L_x_43) ;  /* 0x0000000000048947 */ /* 0x000fea0003800000 */
[----:B------:R3:W5:Y:S02]  /*2cb0*/  LDG.E.LTC128B R18, desc[UR36][R8.64+0x4] ;  /* 0x0000042408127981 */ /* 0x000764000c1e1920 */
.L_x_43:
[----:B------:R-:W-:Y:S05]  /*2cc0*/  BSYNC B1 ;  /* 0x0000000000017941 */ /* 0x000fea0003800000 */
.L_x_42:
[----:B-----5:R-:W-:Y:S01]  /*2cd0*/  LOP3.LUT R3, R18, 0xffffe000, RZ, 0xc0, !PT ;  /* 0xffffe00012037812 */ /* 0x020fe200078ec0ff */
[----:B------:R-:W-:Y:S01]  /*2ce0*/  BSSY B1, `(.L_x_44) ;  /* 0x0000009000017945 */ /* 0x000fe20003800000 */
[----:B------:R-:W-:-:S03]  /*2cf0*/  ISETP.GT.AND P1, PT, R22, 0x8, PT ;  /* 0x000000081600780c */ /* 0x000fc60003f24270 */
[----:B------:R-:W-:Y:S01]  /*2d00*/  FMUL R12, R3, R58 ;  /* 0x0000003a030c7220 */ /* 0x000fe20000400000 */
[----:B------:R-:W-:-:S03]  /*2d10*/  ISETP.GT.AND P2, PT, R0, RZ, P1 ;  /* 0x000000ff0000720c */ /* 0x000fc60000f44270 */
[----:B------:R-:W-:-:S05]  /*2d20*/  FFMA R27, R27, R57, R12 ;  /* 0x000000391b1b7223 */ /* 0x000fca000000000c */
[----:B------:R-:W-:-:S05]  /*2d30*/  F2FP.TF32.F32.PACK_B R27, R27 ;  /* 0x0000001bff1b723e */ /* 0x000fca00024050ff */
[----:B------:R4:W-:Y:S01]  /*2d40*/  @P0 STG.E desc[UR36][R10.64+0x4], R27 ;  /* 0x0000041b0a000986 */ /* 0x0009e2000c101924 */
[----:B------:R-:W-:Y:S05]  /*2d50*/  @!P2 BRA `(.L_x_45) ;  /* 0x000000000004a947 */ /* 0x000fea0003800000 */
[----:B------:R0:W5:Y:S02]  /*2d60*/  LDG.E.LTC128B R18, desc[UR36][R4.64+0x20] ;  /* 0x0000202404127981 */ /* 0x000164000c1e1920 */
.L_x_45:
[----:B------:R-:W-:Y:S05]  /*2d70*/  BSYNC B1 ;  /* 0x0000000000017941 */ /* 0x000fea0003800000 */
.L_x_44:
        /* <DEDUP_REMOVED lines=10> */
.L_x_47:
[----:B------:R-:W-:Y:S05]  /*2e20*/  BSYNC B1 ;  /* 0x0000000000017941 */ /* 0x000fea0003800000 */
.L_x_46:
[----:B0----5:R-:W-:Y:S01]  /*2e30*/  LOP3.LUT R3, R18, 0xffffe000, RZ, 0xc0, !PT ;  /* 0xffffe00012037812 */ /* 0x021fe200078ec0ff */
[----:B------:R-:W-:Y:S01]  /*2e40*/  BSSY B1, `(.L_x_48) ;  /* 0x0000008000017945 */ /* 0x000fe20003800000 */
[----:B------:R-:W-:-:S03]  /*2e50*/  ISETP.GT.AND P1, PT, R0, 0x8, P1 ;  /* 0x000000080000780c */ /* 0x000fc60000f24270 */
[----:B------:R-:W-:-:S04]  /*2e60*/  FMUL R12, R3, R58 ;  /* 0x0000003a030c7220 */ /* 0x000fc80000400000 */
[----:B------:R-:W-:-:S05]  /*2e70*/  FFMA R29, R29, R57, R12 ;  /* 0x000000391d1d7223 */ /* 0x000fca000000000c */
[----:B------:R-:W-:-:S05]  /*2e80*/  F2FP.TF32.F32.PACK_B R29, R29 ;  /* 0x0000001dff1d723e */ /* 0x000fca00024050ff */
[----:B------:R0:W-:Y:S01]  /*2e90*/  @P3 STG.E desc[UR36][R6.64+0x24], R29 ;  /* 0x0000241d06003986 */ /* 0x0001e2000c101924 */
[----:B------:R-:W-:Y:S05]  /*2ea0*/  @!P1 BRA `(.L_x_49) ;  /* 0x0000000000049947 */ /* 0x000fea0003800000 */
[----:B------:R0:W5:Y:S02]  /*2eb0*/  LDG.E.LTC128B R18, desc[UR36][R8.64+0x20] ;  /* 0x0000202408127981 */ /* 0x000164000c1e1920 */
.L_x_49:
[----:B------:R-:W-:Y:S05]  /*2ec0*/  BSYNC B1 ;  /* 0x0000000000017941 */ /* 0x000fea0003800000 */
.L_x_48:
[----:B-----5:R-:W-:Y:S01]  /*2ed0*/  LOP3.LUT R3, R18, 0xffffe000, RZ, 0xc0, !PT ;  /* 0xffffe00012037812 */ /* 0x020fe200078ec0ff */
        /* <DEDUP_REMOVED lines=8> */
.L_x_51:
[----:B------:R-:W-:Y:S05]  /*2f60*/  BSYNC B1 ;  /* 0x0000000000017941 */ /* 0x000fea0003800000 */
.L_x_50:
[----:B0----5:R-:W-:Y:S01]  /*2f70*/  LOP3.LUT R3, R18, 0xffffe000, RZ, 0xc0, !PT ;  /* 0xffffe00012037812 */ /* 0x021fe200078ec0ff */
        /* <DEDUP_REMOVED lines=9> */
.L_x_53:
[----:B------:R-:W-:Y:S05]  /*3010*/  BSYNC B1 ;  /* 0x0000000000017941 */ /* 0x000fea0003800000 */
.L_x_52:
        /* <DEDUP_REMOVED lines=10> */
.L_x_55:
[----:B------:R-:W-:Y:S05]  /*30c0*/  BSYNC B1 ;  /* 0x0000000000017941 */ /* 0x000fea0003800000 */
.L_x_54:
        /* <DEDUP_REMOVED lines=9> */
.L_x_57:
[----:B------:R-:W-:Y:S05]  /*3160*/  BSYNC B1 ;  /* 0x0000000000017941 */ /* 0x000fea0003800000 */
.L_x_56:
        /* <DEDUP_REMOVED lines=9> */
.L_x_59:
[----:B------:R-:W-:Y:S05]  /*3200*/  BSYNC B1 ;  /* 0x0000000000017941 */ /* 0x000fea0003800000 */
.L_x_58:
        /* <DEDUP_REMOVED lines=10> */
.L_x_61:
[----:B------:R-:W-:Y:S05]  /*32b0*/  BSYNC B1 ;  /* 0x0000000000017941 */ /* 0x000fea0003800000 */
.L_x_60:
        /* <DEDUP_REMOVED lines=10> */
.L_x_63:
[----:B------:R-:W-:Y:S05]  /*3360*/  BSYNC B1 ;  /* 0x0000000000017941 */ /* 0x000fea0003800000 */
.L_x_62:
        /* <DEDUP_REMOVED lines=9> */
.L_x_65:
[----:B------:R-:W-:Y:S05]  /*3400*/  BSYNC B1 ;  /* 0x0000000000017941 */ /* 0x000fea0003800000 */
.L_x_64:
        /* <DEDUP_REMOVED lines=9> */
.L_x_67:
[----:B------:R-:W-:Y:S05]  /*34a0*/  BSYNC B1 ;  /* 0x0000000000017941 */ /* 0x000fea0003800000 */
.L_x_66:
        /* <DEDUP_REMOVED lines=10> */
.L_x_69:
[----:B------:R-:W-:Y:S05]  /*3550*/  BSYNC B1 ;  /* 0x0000000000017941 */ /* 0x000fea0003800000 */
.L_x_68:
        /* <DEDUP_REMOVED lines=10> */
.L_x_71:
[----:B------:R-:W-:Y:S05]  /*3600*/  BSYNC B1 ;  /* 0x0000000000017941 */ /* 0x000fea0003800000 */
.L_x_70:
        /* <DEDUP_REMOVED lines=9> */
.L_x_73:
[----:B------:R-:W-:Y:S05]  /*36a0*/  BSYNC B1 ;  /* 0x0000000000017941 */ /* 0x000fea0003800000 */
.L_x_72:
        /* <DEDUP_REMOVED lines=9> */
.L_x_75:
[----:B------:R-:W-:Y:S05]  /*3740*/  BSYNC B1 ;  /* 0x0000000000017941 */ /* 0x000fea0003800000 */
.L_x_74:
        /* <DEDUP_REMOVED lines=10> */
.L_x_77:
[----:B------:R-:W-:Y:S05]  /*37f0*/  BSYNC B1 ;  /* 0x0000000000017941 */ /* 0x000fea0003800000 */
.L_x_76:
        /* <DEDUP_REMOVED lines=10> */
.L_x_79:
[----:B------:R-:W-:Y:S05]  /*38a0*/  BSYNC B1 ;  /* 0x0000000000017941 */ /* 0x000fea0003800000 */
.L_x_78:
        /* <DEDUP_REMOVED lines=9> */
.L_x_81:
[----:B------:R-:W-:Y:S05]  /*3940*/  BSYNC B1 ;  /* 0x0000000000017941 */ /* 0x000fea0003800000 */
.L_x_80:
        /* <DEDUP_REMOVED lines=9> */
.L_x_83:
[----:B------:R-:W-:Y:S05]  /*39e0*/  BSYNC B1 ;  /* 0x0000000000017941 */ /* 0x000fea0003800000 */
.L_x_82:
        /* <DEDUP_REMOVED lines=10> */
.L_x_85:
[----:B------:R-:W-:Y:S05]  /*3a90*/  BSYNC B1 ;  /* 0x0000000000017941 */ /* 0x000fea0003800000 */
.L_x_84:
        /* <DEDUP_REMOVED lines=10> */
.L_x_87:
[----:B------:R-:W-:Y:S05]  /*3b40*/  BSYNC B1 ;  /* 0x0000000000017941 */ /* 0x000fea0003800000 */
.L_x_86:
        /* <DEDUP_REMOVED lines=9> */
.L_x_89:
[----:B------:R-:W-:Y:S05]  /*3be0*/  BSYNC B1 ;  /* 0x0000000000017941 */ /* 0x000fea0003800000 */
.L_x_88:
        /* <DEDUP_REMOVED lines=9> */
.L_x_91:
[----:B------:R-:W-:Y:S05]  /*3c80*/  BSYNC B1 ;  /* 0x0000000000017941 */ /* 0x000fea0003800000 */
.L_x_90:
        /* <DEDUP_REMOVED lines=10> */
.L_x_93:
[----:B------:R-:W-:Y:S05]  /*3d30*/  BSYNC B1 ;  /* 0x0000000000017941 */ /* 0x000fea0003800000 */
.L_x_92:
        /* <DEDUP_REMOVED lines=10> */
.L_x_95:
[----:B------:R-:W-:Y:S05]  /*3de0*/  BSYNC B1 ;  /* 0x0000000000017941 */ /* 0x000fea0003800000 */
.L_x_94:
[----:B0----5:R-:W-:Y:S01]  /*3df0*/  LOP3.LUT R3, R18, 0xffffe000, RZ, 0xc0, !PT ;  /* 0xffffe00012037812 */ /* 0x021fe200078ec0ff */
[----:B------:R-:W-:Y:S01]  /*3e00*/  BSSY B1, `(.L_x_96) ;  /* 0x0000008000017945 */ /* 0x000fe20003800000 */
[----:B------:R-:W-:-:S03]  /*3e10*/  ISETP.GT.AND P1, PT, R0, 0x8, P1 ;  /* 0x000000080000780c */ /* 0x000fc60000f24270 */
[----:B-1----:R-:W-:-:S04]  /*3e20*/  FMUL R4, R3, R58 ;  /* 0x0000003a03047220 */ /* 0x002fc80000400000 */
[----:B------:R-:W-:-:S05]  /*3e30*/  FFMA R53, R53, R57, R4 ;  /* 0x0000003935357223 */ /* 0x000fca0000000004 */
[----:B------:R-:W-:-:S05]  /*3e40*/  F2FP.TF32.F32.PACK_B R53, R53 ;  /* 0x00000035ff35723e */ /* 0x000fca00024050ff */
[----:B------:R0:W-:Y:S01]  /*3e50*/  @P3 STG.E desc[UR36][R6.64+0xe4], R53 ;  /* 0x0000e43506003986 */ /* 0x0001e2000c101924 */
[----:B------:R-:W-:Y:S05]  /*3e60*/  @!P1 BRA `(.L_x_97) ;  /* 0x0000000000049947 */ /* 0x000fea0003800000 */
[----:B------:R1:W5:Y:S02]  /*3e70*/  LDG.E.LTC128B R18, desc[UR36][R8.64+0xe0] ;  /* 0x0000e02408127981 */ /* 0x000364000c1e1920 */
.L_x_97:
[----:B------:R-:W-:Y:S05]  /*3e80*/  BSYNC B1 ;  /* 0x0000000000017941 */ /* 0x000fea0003800000 */
.L_x_96:
[----:B-----5:R-:W-:Y:S01]  /*3e90*/  LOP3.LUT R3, R18, 0xffffe000, RZ, 0xc0, !PT ;  /* 0xffffe00012037812 */ /* 0x020fe200078ec0ff */
[----:B------:R-:W-:Y:S01]  /*3ea0*/  @P1 IMAD.MOV.U32 R4, RZ, RZ, R10 ;  /* 0x000000ffff041224 */ /* 0x000fe200078e000a */
[----:B------:R-:W-:Y:S01]  /*3eb0*/  ISETP.GT.AND P0, PT, R0, 0x8, P0 ;  /* 0x000000080000780c */ /* 0x000fe20000704270 */
[----:B------:R-:W-:Y:S01]  /*3ec0*/  @P1 IMAD.MOV.U32 R5, RZ, RZ, R11 ;  /* 0x000000ffff051224 */ /* 0x000fe200078e000b */
[----:B------:R-:W-:Y:S01]  /*3ed0*/  BSSY B1, `(.L_x_98) ;  /* 0x0000007000017945 */ /* 0x000fe20003800000 */
[----:B------:R-:W-:-:S04]  /*3ee0*/  FMUL R3, R3, R58 ;  /* 0x0000003a03037220 */ /* 0x000fc80000400000 */
[----:B------:R-:W-:-:S05]  /*3ef0*/  FFMA R3, R54, R57, R3 ;  /* 0x0000003936037223 */ /* 0x000fca0000000003 */
[----:B------:R-:W-:-:S05]  /*3f00*/  F2FP.TF32.F32.PACK_B R3, R3 ;  /* 0x00000003ff03723e */ /* 0x000fca00024050ff */
[----:B------:R0:W-:Y:S01]  /*3f10*/  @P1 STG.E desc[UR36][R4.64+0xe0], R3 ;  /* 0x0000e00304001986 */ /* 0x0001e2000c101924 */
[----:B------:R-:W-:Y:S05]  /*3f20*/  @!P0 BRA `(.L_x_99) ;  /* 0x0000000000048947 */ /* 0x000fea0003800000 */
[----:B------:R0:W5:Y:S02]  /*3f30*/  LDG.E.LTC128B R18, desc[UR36][R8.64+0xe4] ;  /* 0x0000e42408127981 */ /* 0x000164000c1e1920 */
.L_x_99:
[----:B------:R-:W-:Y:S05]  /*3f40*/  BSYNC B1 ;  /* 0x0000000000017941 */ /* 0x000fea0003800000 */
.L_x_98:
[----:B------:R-:W-:Y:S05]  /*3f50*/  @!P0 BRA `(.L_x_100) ;  /* 0x0000000800708947 */ /* 0x000fea0003800000 */
[----:B0----5:R-:W-:-:S05]  /*3f60*/  LOP3.LUT R3, R18, 0xffffe000, RZ, 0xc0, !PT ;  /* 0xffffe00012037812 */ /* 0x021fca00078ec0ff */
[----:B------:R-:W-:-:S04]  /*3f70*/  FMUL R0, R3, R58 ;  /* 0x0000003a03007220 */ /* 0x000fc80000400000 */
[----:B------:R-:W-:-:S05]  /*3f80*/  FFMA R55, R55, R57, R0 ;  /* 0x0000003937377223 */ /* 0x000fca0000000000 */
[----:B------:R-:W-:-:S05]  /*3f90*/  F2FP.TF32.F32.PACK_B R55, R55 ;  /* 0x00000037ff37723e */ /* 0x000fca00024050ff */
[----:B------:R0:W-:Y:S01]  /*3fa0*/  STG.E desc[UR36][R10.64+0xe4], R55 ;  /* 0x0000e4370a007986 */ /* 0x0001e2000c101924 */
[----:B------:R-:W-:Y:S05]  /*3fb0*/  BRA `(.L_x_100) ;  /* 0x0000000800587947 */ /* 0x000fea0003800000 */
.L_x_39:
[----:B------:R-:W-:Y:S01]  /*3fc0*/  ISETP.GT.AND P4, PT, R22, 0x1, PT ;  /* 0x000000011600780c */ /* 0x000fe20003f84270 */
[----:B------:R-:W-:Y:S01]  /*3fd0*/  ULDC.64 UR4, c[0x0][0x5c0] ;  /* 0x0001700000047ab9 */ /* 0x000fe20000000a00 */
[-C--:B------:R-:W-:Y:S01]  /*3fe0*/  FMUL R3, R24, R57.reuse ;  /* 0x0000003918037220 */ /* 0x080fe20000400000 */
[----:B------:R-:W-:Y:S01]  /*3ff0*/  LEA R4, P1, R72, UR4, 0x2 ;  /* 0x0000000448047c11 */ /* 0x000fe2000f8210ff */
[-C--:B------:R-:W-:Y:S01]  /*4000*/  FMUL R25, R25, R57.reuse ;  /* 0x0000003919197220 */ /* 0x080fe20000400000 */
[----:B------:R-:W-:Y:S01]  /*4010*/  ISETP.GT.AND P0, PT, R0, RZ, P4 ;  /* 0x000000ff0000720c */ /* 0x000fe20002704270 */
[-C--:B------:R-:W-:Y:S01]  /*4020*/  FMUL R9, R26, R57.reuse ;  /* 0x000000391a097220 */ /* 0x080fe20000400000 */
[----:B------:R-:W-:Y:S01]  /*4030*/  ISETP.GT.AND P3, PT, R0, 0x8, P3 ;  /* 0x000000080000780c */ /* 0x000fe20001f64270 */
[-C--:B------:R-:W-:Y:S01]  /*4040*/  FMUL R27, R27, R57.reuse ;  /* 0x000000391b1b7220 */ /* 0x080fe20000400000 */
[----:B------:R-:W-:Y:S01]  /*4050*/  LEA.HI.X R5, R72, UR5, R83, 0x2, P1 ;  /* 0x0000000548057c11 */ /* 0x000fe200088f1453 */
[----:B------:R-:W-:Y:S01]  /*4060*/  FMUL R29, R29, R57 ;  /* 0x000000391d1d7220 */ /* 0x000fe20000400000 */
[----:B------:R-:W-:Y:S01]  /*4070*/  F2FP.TF32.F32.PACK_B R3, R3 ;  /* 0x00000003ff03723e */ /* 0x000fe200024050ff */
[-C--:B------:R-:W-:Y:S01]  /*4080*/  FMUL R31, R31, R57.reuse ;  /* 0x000000391f1f7220 */ /* 0x080fe20000400000 */
[----:B------:R-:W-:Y:S01]  /*4090*/  SHF.L.U64.HI R7, R59, 0x2, R64 ;  /* 0x000000023b077819 */ /* 0x000fe20000010240 */
[----:B------:R-:W-:Y:S01]  /*40a0*/  FMUL R33, R33, R57 ;  /* 0x0000003921217220 */ /* 0x000fe20000400000 */
[----:B------:R-:W-:Y:S01]  /*40b0*/  LEA R6, P1, R59, R4, 0x2 ;  /* 0x000000043b067211 */ /* 0x000fe200078210ff */
[----:B------:R0:W-:Y:S01]  /*40c0*/  @P2 STG.E desc[UR36][R4.64], R3 ;  /* 0x0000000304002986 */ /* 0x0001e2000c101924 */
[----:B------:R-:W-:Y:S01]  /*40d0*/  F2FP.TF32.F32.PACK_B R25, R25 ;  /* 0x00000019ff19723e */ /* 0x000fe200024050ff */
[----:B------:R-:W-:Y:S01]  /*40e0*/  FMUL R11, R34, R57 ;  /* 0x00000039220b7220 */ /* 0x000fe20000400000 */
[----:B------:R-:W-:Y:S01]  /*40f0*/  F2FP.TF32.F32.PACK_B R9, R9 ;  /* 0x00000009ff09723e */ /* 0x000fe200024050ff */
[----:B------:R-:W-:Y:S01]  /*4100*/  IMAD.X R7, R7, 0x1, R5, P1 ;  /* 0x0000000107077824 */ /* 0x000fe200008e0605 */
[C---:B------:R-:W-:Y:S01]  /*4110*/  ISETP.GT.AND P2, PT, R22.reuse, 0x8, PT ;  /* 0x000000081600780c */ /* 0x040fe20003f44270 */
[----:B------:R-:W-:Y:S01]  /*4120*/  @P0 STG.E desc[UR36][R4.64+0x4], R25 ;  /* 0x0000041904000986 */ /* 0x000fe2000c101924 */
[----:B------:R-:W-:Y:S01]  /*4130*/  ISETP.GT.AND P0, PT, R22, 0x9, PT ;  /* 0x000000091600780c */ /* 0x000fe20003f04270 */
[-C--:B------:R-:W-:Y:S01]  /*4140*/  FMUL R35, R35, R57.reuse ;  /* 0x0000003923237220 */ /* 0x080fe20000400000 */
[C---:B------:R-:W-:Y:S01]  /*4150*/  ISETP.GT.AND P4, PT, R0.reuse, 0x8, P4 ;  /* 0x000000080000780c */ /* 0x040fe20002784270 */
[----:B------:R1:W-:Y:S01]  /*4160*/  @P3 STG.E desc[UR36][R6.64], R9 ;  /* 0x0000000906003986 */ /* 0x0003e2000c101924 */
[----:B------:R-:W-:Y:S01]  /*4170*/  ISETP.GT.AND P1, PT, R0, RZ, P2 ;  /* 0x000000ff0000720c */ /* 0x000fe20001724270 */
[-C--:B0-----:R-:W-:Y:S01]  /*4180*/  FMUL R3, R28, R57.reuse ;  /* 0x000000391c037220 */ /* 0x081fe20000400000 */
[C---:B------:R-:W-:Y:S01]  /*4190*/  ISETP.GT.AND P3, PT, R0.reuse, RZ, P0 ;  /* 0x000000ff0000720c */ /* 0x040fe20000764270 */
[----:B------:R-:W-:Y:S01]  /*41a0*/  FMUL R37, R37, R57 ;  /* 0x0000003925257220 */ /* 0x000fe20000400000 */
[----:B------:R-:W-:Y:S01]  /*41b0*/  F2FP.TF32.F32.PACK_B R27, R27 ;  /* 0x0000001bff1b723e */ /* 0x000fe200024050ff */
[----:B------:R-:W-:Y:S01]  /*41c0*/  FMUL R39, R39, R57 ;  /* 0x0000003927277220 */ /* 0x000fe20000400000 */
[----:B------:R-:W-:Y:S01]  /*41d0*/  F2FP.TF32.F32.PACK_B R3, R3 ;  /* 0x00000003ff03723e */ /* 0x000fe200024050ff */
[-C--:B------:R-:W-:Y:S01]  /*41e0*/  FMUL R41, R41, R57.reuse ;  /* 0x0000003929297220 */ /* 0x080fe20000400000 */
[----:B------:R-:W-:Y:S01]  /*41f0*/  ISETP.GT.AND P2, PT, R0, 0x8, P2 ;  /* 0x000000080000780c */ /* 0x000fe20001744270 */
[----:B------:R-:W-:Y:S01]  /*4200*/  FMUL R43, R43, R57 ;  /* 0x000000392b2b7220 */ /* 0x000fe20000400000 */
[----:B------:R-:W-:Y:S01]  /*4210*/  F2FP.TF32.F32.PACK_B R29, R29 ;  /* 0x0000001dff1d723e */ /* 0x000fe200024050ff */
[----:B------:R-:W-:Y:S01]  /*4220*/  @P4 STG.E desc[UR36][R6.64+0x4], R27 ;  /* 0x0000041b06004986 */ /* 0x000fe2000c101924 */
[-C--:B-1----:R-:W-:Y:S01]  /*4230*/  FMUL R9, R30, R57.reuse ;  /* 0x000000391e097220 */ /* 0x082fe20000400000 */
[----:B------:R-:W-:Y:S01]  /*4240*/  ISETP.GT.AND P0, PT, R0, 0x8, P0 ;  /* 0x000000080000780c */ /* 0x000fe20000704270 */
[-C--:B------:R-:W-:Y:S01]  /*4250*/  FMUL R45, R45, R57.reuse ;  /* 0x000000392d2d7220 */ /* 0x080fe20000400000 */
[----:B------:R0:W-:Y:S01]  /*4260*/  @P1 STG.E desc[UR36][R4.64+0x20], R3 ;  /* 0x0000200304001986 */ /* 0x0001e2000c101924 */
[C---:B------:R-:W-:Y:S01]  /*4270*/  ISETP.GT.AND P4, PT, R22.reuse, 0x11, PT ;  /* 0x000000111600780c */ /* 0x040fe20003f84270 */
[----:B------:R-:W-:Y:S01]  /*4280*/  FMUL R47, R47, R57 ;  /* 0x000000392f2f7220 */ /* 0x000fe20000400000 */
[----:B------:R-:W-:Y:S01]  /*4290*/  F2FP.TF32.F32.PACK_B R9, R9 ;  /* 0x00000009ff09723e */ /* 0x000fe200024050ff */
[----:B------:R-:W-:Y:S01]  /*42a0*/  @P3 STG.E desc[UR36][R4.64+0x24], R29 ;  /* 0x0000241d04003986 */ /* 0x000fe2000c101924 */
[----:B------:R-:W-:Y:S01]  /*42b0*/  ISETP.GT.AND P3, PT, R22, 0x10, PT ;  /* 0x000000101600780c */ /* 0x000fe20003f64270 */
[----:B------:R-:W-:Y:S01]  /*42c0*/  FMUL R49, R49, R57 ;  /* 0x0000003931317220 */ /* 0x000fe20000400000 */
[----:B------:R-:W-:Y:S01]  /*42d0*/  F2FP.TF32.F32.PACK_B R31, R31 ;  /* 0x0000001fff1f723e */ /* 0x000fe200024050ff */
[----:B------:R1:W-:Y:S01]  /*42e0*/  @P2 STG.E desc[UR36][R6.64+0x20], R9 ;  /* 0x0000200906002986 */ /* 0x0003e2000c101924 */
[C---:B------:R-:W-:Y:S01]  /*42f0*/  ISETP.GT.AND P1, PT, R0.reuse, RZ, P3 ;  /* 0x000000ff0000720c */ /* 0x040fe20001f24270 */
[-C--:B------:R-:W-:Y:S01]  /*4300*/  FMUL R51, R51, R57.reuse ;  /* 0x0000003933337220 */ /* 0x080fe20000400000 */
[----:B------:R-:W-:Y:S01]  /*4310*/  ISETP.GT.AND P2, PT, R0, RZ, P4 ;  /* 0x000000ff0000720c */ /* 0x000fe20002744270 */
[----:B0-----:R-:W-:Y:S01]  /*4320*/  FMUL R3, R32, R57 ;  /* 0x0000003920037220 */ /* 0x001fe20000400000 */
[----:B------:R-:W-:Y:S01]  /*4330*/  ISETP.GT.AND P3, PT, R0, 0x8, P3 ;  /* 0x000000080000780c */ /* 0x000fe20001f64270 */
[----:B------:R-:W-:Y:S01]  /*4340*/  @P0 STG.E desc[UR36][R6.64+0x24], R31 ;  /* 0x0000241f06000986 */ /* 0x000fe2000c101924 */
[----:B------:R-:W-:Y:S01]  /*4350*/  F2FP.TF32.F32.PACK_B R33, R33 ;  /* 0x00000021ff21723e */ /* 0x000fe200024050ff */
[----:B------:R-:W-:Y:S01]  /*4360*/  FMUL R53, R53, R57 ;  /* 0x0000003935357220 */ /* 0x000fe20000400000 */
[----:B------:R-:W-:Y:S01]  /*4370*/  F2FP.TF32.F32.PACK_B R3, R3 ;  /* 0x00000003ff03723e */ /* 0x000fe200024050ff */
[----:B------:R-:W-:Y:S01]  /*4380*/  FMUL R55, R55, R57 ;  /* 0x0000003937377220 */ /* 0x000fe20000400000 */
[----:B------:R-:W-:Y:S01]  /*4390*/  F2FP.TF32.F32.PACK_B R11, R11 ;  /* 0x0000000bff0b723e */ /* 0x000fe200024050ff */
[----:B-1----:R-:W-:Y:S01]  /*43a0*/  FMUL R9, R38, R57 ;  /* 0x0000003926097220 */ /* 0x002fe20000400000 */
[C---:B------:R-:W-:Y:S01]  /*43b0*/  ISETP.GT.AND P0, PT, R22.reuse, 0x19, PT ;  /* 0x000000191600780c */ /* 0x040fe20003f04270 */
[----:B------:R0:W-:Y:S01]  /*43c0*/  @P1 STG.E desc[UR36][R4.64+0x40], R3 ;  /* 0x0000400304001986 */ /* 0x0001e2000c101924 */
[----:B------:R-:W-:-:S02]  /*43d0*/  ISETP.GT.AND P1, PT, R22, 0x18, PT ;  /* 0x000000181600780c */ /* 0x000fc40003f24270 */
[C---:B------:R-:W-:Y:S01]  /*43e0*/  ISETP.GT.AND P4, PT, R0.reuse, 0x8, P4 ;  /* 0x000000080000780c */ /* 0x040fe20002784270 */
[----:B------:R-:W-:Y:S01]  /*43f0*/  @P2 STG.E desc[UR36][R4.64+0x44], R33 ;  /* 0x0000442104002986 */ /* 0x000fe2000c101924 */
[C---:B------:R-:W-:Y:S02]  /*4400*/  ISETP.GT.AND P2, PT, R0.reuse, RZ, P1 ;  /* 0x000000ff0000720c */ /* 0x040fe40000f44270 */
[C---:B------:R-:W-:Y:S01]  /*4410*/  ISETP.GT.AND P1, PT, R0.reuse, 0x8, P1 ;  /* 0x000000080000780c */ /* 0x040fe20000f24270 */
[----:B------:R1:W-:Y:S01]  /*4420*/  @P3 STG.E desc[UR36][R6.64+0x40], R11 ;  /* 0x0000400b06003986 */ /* 0x0003e2000c101924 */
[----:B------:R-:W-:Y:S02]  /*4430*/  ISETP.GT.AND P3, PT, R0, RZ, P0 ;  /* 0x000000ff0000720c */ /* 0x000fe40000764270 */
[----:B------:R-:W-:Y:S01]  /*4440*/  F2FP.TF32.F32.PACK_B R35, R35 ;  /* 0x00000023ff23723e */ /* 0x000fe200024050ff */
[----:B0-----:R-:W-:Y:S01]  /*4450*/  FMUL R3, R36, R57 ;  /* 0x0000003924037220 */ /* 0x001fe20000400000 */
[----:B------:R-:W-:-:S02]  /*4460*/  F2FP.TF32.F32.PACK_B R37, R37 ;  /* 0x00000025ff25723e */ /* 0x000fc400024050ff */
[----:B------:R-:W-:Y:S01]  /*4470*/  F2FP.TF32.F32.PACK_B R9, R9 ;  /* 0x00000009ff09723e */ /* 0x000fe200024050ff */
[----:B------:R-:W-:Y:S01]  /*4480*/  @P4 STG.E desc[UR36][R6.64+0x44], R35 ;  /* 0x0000442306004986 */ /* 0x000fe2000c101924 */
[----:B------:R-:W-:Y:S02]  /*4490*/  F2FP.TF32.F32.PACK_B R3, R3 ;  /* 0x00000003ff03723e */ /* 0x000fe400024050ff */
[----:B------:R-:W-:Y:S01]  /*44a0*/  F2FP.TF32.F32.PACK_B R39, R39 ;  /* 0x00000027ff27723e */ /* 0x000fe200024050ff */
[----:B-1----:R-:W-:Y:S01]  /*44b0*/  FMUL R11, R42, R57 ;  /* 0x000000392a0b7220 */ /* 0x002fe20000400000 */
[----:B------:R-:W-:Y:S01]  /*44c0*/  F2FP.TF32.F32.PACK_B R41, R41 ;  /* 0x00000029ff29723e */ /* 0x000fe200024050ff */
[----:B------:R0:W-:Y:S01]  /*44d0*/  @P2 STG.E desc[UR36][R4.64+0x60], R3 ;  /* 0x0000600304002986 */ /* 0x0001e2000c101924 */
[----:B------:R-:W-:Y:S02]  /*44e0*/  ISETP.GT.AND P2, PT, R22, 0x20, PT ;  /* 0x000000201600780c */ /* 0x000fe40003f44270 */
[----:B------:R-:W-:Y:S01]  /*44f0*/  F2FP.TF32.F32.PACK_B R11, R11 ;  /* 0x0000000bff0b723e */ /* 0x000fe200024050ff */
[----:B------:R-:W-:Y:S01]  /*4500*/  @P3 STG.E desc[UR36][R4.64+0x64], R37 ;  /* 0x0000642504003986 */ /* 0x000fe2000c101924 */
[----:B------:R-:W-:-:S02]  /*4510*/  ISETP.GT.AND P3, PT, R0, 0x8, P0 ;  /* 0x000000080000780c */ /* 0x000fc40000764270 */
[----:B------:R-:W-:Y:S01]  /*4520*/  ISETP.GT.AND P0, PT, R22, 0x21, PT ;  /* 0x000000211600780c */ /* 0x000fe20003f04270 */
[----:B------:R1:W-:Y:S01]  /*4530*/  @P1 STG.E desc[UR36][R6.64+0x60], R9 ;  /* 0x0000600906001986 */ /* 0x0003e2000c101924 */
[C---:B------:R-:W-:Y:S02]  /*4540*/  ISETP.GT.AND P4, PT, R0.reuse, RZ, P2 ;  /* 0x000000ff0000720c */ /* 0x040fe40001784270 */
[----:B------:R-:W-:Y:S01]  /*4550*/  ISETP.GT.AND P1, PT, R0, RZ, P0 ;  /* 0x000000ff0000720c */ /* 0x000fe20000724270 */
[----:B0-----:R-:W-:Y:S01]  /*4560*/  FMUL R3, R40, R57 ;  /* 0x0000003928037220 */ /* 0x001fe20000400000 */
[C---:B------:R-:W-:Y:S02]  /*4570*/  ISETP.GT.AND P2, PT, R0.reuse, 0x8, P2 ;  /* 0x000000080000780c */ /* 0x040fe40001744270 */
[----:B------:R-:W-:Y:S02]  /*4580*/  F2FP.TF32.F32.PACK_B R43, R43 ;  /* 0x0000002bff2b723e */ /* 0x000fe400024050ff */
[----:B------:R-:W-:Y:S01]  /*4590*/  F2FP.TF32.F32.PACK_B R3, R3 ;  /* 0x00000003ff03723e */ /* 0x000fe200024050ff */
[----:B------:R-:W-:Y:S01]  /*45a0*/  @P3 STG.E desc[UR36][R6.64+0x64], R39 ;  /* 0x0000642706003986 */ /* 0x000fe2000c101924 */
[----:B------:R-:W-:Y:S01]  /*45b0*/  ISETP.GT.AND P3, PT, R0, 0x8, P0 ;  /* 0x000000080000780c */ /* 0x000fe20000764270 */
[----:B-1----:R-:W-:Y:S01]  /*45c0*/  FMUL R9, R46, R57 ;  /* 0x000000392e097220 */ /* 0x002fe20000400000 */
[----:B------:R-:W-:Y:S01]  /*45d0*/  ISETP.GT.AND P0, PT, R22, 0x29, PT ;  /* 0x000000291600780c */ /* 0x000fe20003f04270 */
[----:B------:R0:W-:Y:S01]  /*45e0*/  @P4 STG.E desc[UR36][R4.64+0x80], R3 ;  /* 0x0000800304004986 */ /* 0x0001e2000c101924 */
[----:B------:R-:W-:-:S02]  /*45f0*/  F2FP.TF32.F32.PACK_B R45, R45 ;  /* 0x0000002dff2d723e */ /* 0x000fc400024050ff */
[----:B------:R-:W-:Y:S01]  /*4600*/  F2FP.TF32.F32.PACK_B R9, R9 ;  /* 0x00000009ff09723e */ /* 0x000fe200024050ff */
[----:B------:R-:W-:Y:S01]  /*4610*/  @P1 STG.E desc[UR36][R4.64+0x84], R41 ;  /* 0x0000842904001986 */ /* 0x000fe2000c101924 */
[----:B------:R-:W-:Y:S02]  /*4620*/  ISETP.GT.AND P1, PT, R22, 0x28, PT ;  /* 0x000000281600780c */ /* 0x000fe40003f24270 */
[----:B------:R-:W-:Y:S01]  /*4630*/  F2FP.TF32.F32.PACK_B R47, R47 ;  /* 0x0000002fff2f723e */ /* 0x000fe200024050ff */
[----:B------:R1:W-:Y:S01]  /*4640*/  @P2 STG.E desc[UR36][R6.64+0x80], R11 ;  /* 0x0000800b06002986 */ /* 0x0003e2000c101924 */
[C---:B------:R-:W-:Y:S02]  /*4650*/  ISETP.GT.AND P4, PT, R0.reuse, RZ, P1 ;  /* 0x000000ff0000720c */ /* 0x040fe40000f84270 */
[----:B------:R-:W-:Y:S01]  /*4660*/  ISETP.GT.AND P2, PT, R0, RZ, P0 ;  /* 0x000000ff0000720c */ /* 0x000fe20000744270 */
[----:B0-----:R-:W-:Y:S01]  /*4670*/  FMUL R3, R44, R57 ;  /* 0x000000392c037220 */ /* 0x001fe20000400000 */
[C---:B------:R-:W-:Y:S01]  /*4680*/  ISETP.GT.AND P1, PT, R0.reuse, 0x8, P1 ;  /* 0x000000080000780c */ /* 0x040fe20000f24270 */
[----:B------:R-:W-:Y:S01]  /*4690*/  @P3 STG.E desc[UR36][R6.64+0x84], R43 ;  /* 0x0000842b06003986 */ /* 0x000fe2000c101924 */
[----:B------:R-:W-:-:S02]  /*46a0*/  ISETP.GT.AND P0, PT, R0, 0x8, P0 ;  /* 0x000000080000780c */ /* 0x000fc40000704270 */
[----:B------:R-:W-:Y:S02]  /*46b0*/  F2FP.TF32.F32.PACK_B R3, R3 ;  /* 0x00000003ff03723e */ /* 0x000fe400024050ff */
[----:B------:R-:W-:Y:S01]  /*46c0*/  ISETP.GT.AND P3, PT, R22, 0x31, PT ;  /* 0x000000311600780c */ /* 0x000fe20003f64270 */
[----:B-1----:R-:W-:Y:S01]  /*46d0*/  FMUL R11, R48, R57 ;  /* 0x00000039300b7220 */ /* 0x002fe20000400000 */
[----:B------:R-:W-:Y:S01]  /*46e0*/  F2FP.TF32.F32.PACK_B R49, R49 ;  /* 0x00000031ff31723e */ /* 0x000fe200024050ff */
[----:B------:R0:W-:Y:S01]  /*46f0*/  @P4 STG.E desc[UR36][R4.64+0xa0], R3 ;  /* 0x0000a00304004986 */ /* 0x0001e2000c101924 */
[----:B------:R-:W-:Y:S02]  /*4700*/  F2FP.TF32.F32.PACK_B R51, R51 ;  /* 0x00000033ff33723e */ /* 0x000fe400024050ff */
[----:B------:R-:W-:Y:S01]  /*4710*/  F2FP.TF32.F32.PACK_B R11, R11 ;  /* 0x0000000bff0b723e */ /* 0x000fe200024050ff */
[----:B------:R-:W-:Y:S01]  /*4720*/  @P2 STG.E desc[UR36][R4.64+0xa4], R45 ;  /* 0x0000a42d04002986 */ /* 0x000fe2000c101924 */
[----:B------:R-:W-:-:S02]  /*4730*/  ISETP.GT.AND P2, PT, R22, 0x30, PT ;  /* 0x000000301600780c */ /* 0x000fc40003f44270 */
[----:B------:R-:W-:Y:S01]  /*4740*/  F2FP.TF32.F32.PACK_B R53, R53 ;  /* 0x00000035ff35723e */ /* 0x000fe200024050ff */
[----:B------:R1:W-:Y:S01]  /*4750*/  @P1 STG.E desc[UR36][R6.64+0xa0], R9 ;  /* 0x0000a00906001986 */ /* 0x0003e2000c101924 */
[C---:B------:R-:W-:Y:S02]  /*4760*/  ISETP.GT.AND P4, PT, R0.reuse, RZ, P2 ;  /* 0x000000ff0000720c */ /* 0x040fe40001784270 */
[----:B------:R-:W-:Y:S01]  /*4770*/  ISETP.GT.AND P1, PT, R0, RZ, P3 ;  /* 0x000000ff0000720c */ /* 0x000fe20001f24270 */
[----:B0-----:R-:W-:Y:S01]  /*4780*/  FMUL R3, R50, R57 ;  /* 0x0000003932037220 */ /* 0x001fe20000400000 */
[----:B------:R-:W-:Y:S01]  /*4790*/  ISETP.GT.AND P2, PT, R0, 0x8, P2 ;  /* 0x000000080000780c */ /* 0x000fe20001744270 */
[----:B------:R-:W-:Y:S01]  /*47a0*/  @P0 STG.E desc[UR36][R6.64+0xa4], R47 ;  /* 0x0000a42f06000986 */ /* 0x000fe2000c101924 */
[----:B------:R-:W-:Y:S02]  /*47b0*/  ISETP.GT.AND P0, PT, R22, 0x38, PT ;  /* 0x000000381600780c */ /* 0x000fe40003f04270 */
[----:B------:R-:W-:-:S02]  /*47c0*/  F2FP.TF32.F32.PACK_B R3, R3 ;  /* 0x00000003ff03723e */ /* 0x000fc400024050ff */
[----:B------:R-:W-:Y:S01]  /*47d0*/  ISETP.GT.AND P3, PT, R0, 0x8, P3 ;  /* 0x000000080000780c */ /* 0x000fe20001f64270 */
[----:B-1----:R-:W-:Y:S01]  /*47e0*/  FMUL R9, R52, R57 ;  /* 0x0000003934097220 */ /* 0x002fe20000400000 */
[----:B------:R-:W-:Y:S01]  /*47f0*/  F2FP.TF32.F32.PACK_B R55, R55 ;  /* 0x00000037ff37723e */ /* 0x000fe200024050ff */
[----:B------:R0:W-:Y:S01]  /*4800*/  @P4 STG.E desc[UR36][R4.64+0xc0], R11 ;  /* 0x0000c00b04004986 */ /* 0x0001e2000c101924 */
[----:B------:R-:W-:Y:S02]  /*4810*/  ISETP.GT.AND P4, PT, R22, 0x39, PT ;  /* 0x000000391600780c */ /* 0x000fe40003f84270 */
[----:B------:R-:W-:Y:S01]  /*4820*/  F2FP.TF32.F32.PACK_B R9, R9 ;  /* 0x00000009ff09723e */ /* 0x000fe200024050ff */
[----:B------:R-:W-:Y:S01]  /*4830*/  @P1 STG.E desc[UR36][R4.64+0xc4], R49 ;  /* 0x0000c43104001986 */ /* 0x000fe2000c101924 */
[C---:B------:R-:W-:Y:S02]  /*4840*/  ISETP.GT.AND P1, PT, R0.reuse, RZ, P0 ;  /* 0x000000ff0000720c */ /* 0x040fe40000724270 */
[C---:B------:R-:W-:Y:S01]  /*4850*/  ISETP.GT.AND P0, PT, R0.reuse, 0x8, P0 ;  /* 0x000000080000780c */ /* 0x040fe20000704270 */
[----:B------:R-:W-:Y:S01]  /*4860*/  @P2 STG.E desc[UR36][R6.64+0xc0], R3 ;  /* 0x0000c00306002986 */ /* 0x000fe2000c101924 */
[----:B------:R-:W-:-:S02]  /*4870*/  ISETP.GT.AND P2, PT, R0, RZ, P4 ;  /* 0x000000ff0000720c */ /* 0x000fc40002744270 */
[----:B------:R-:W-:Y:S01]  /*4880*/  ISETP.GT.AND P4, PT, R0, 0x8, P4 ;  /* 0x000000080000780c */ /* 0x000fe20002784270 */
[----:B0-----:R-:W-:Y:S01]  /*4890*/  FMUL R11, R54, R57 ;  /* 0x00000039360b7220 */ /* 0x001fe20000400000 */
[----:B------:R-:W-:Y:S04]  /*48a0*/  @P3 STG.E desc[UR36][R6.64+0xc4], R51 ;  /* 0x0000c43306003986 */ /* 0x000fe8000c101924 */
[----:B------:R-:W-:Y:S01]  /*48b0*/  F2FP.TF32.F32.PACK_B R11, R11 ;  /* 0x0000000bff0b723e */ /* 0x000fe200024050ff */
[----:B------:R-:W-:Y:S04]  /*48c0*/  @P1 STG.E desc[UR36][R4.64+0xe0], R9 ;  /* 0x0000e00904001986 */ /* 0x000fe8000c101924 */
[----:B------:R0:W-:Y:S02]  /*48d0*/  @P2 STG.E desc[UR36][R4.64+0xe4], R53 ;  /* 0x0000e43504002986 */ /* 0x0001e4000c101924 */
[----:B0-----:R-:W-:-:S02]  /*48e0*/  @P0 IMAD.MOV.U32 R4, RZ, RZ, R6 ;  /* 0x000000ffff040224 */ /* 0x001fc400078e0006 */
[----:B------:R-:W-:-:S05]  /*48f0*/  @P0 IMAD.MOV.U32 R5, RZ, RZ, R7 ;  /* 0x000000ffff050224 */ /* 0x000fca00078e0007 */
[----:B------:R0:W-:Y:S04]  /*4900*/  @P0 STG.E desc[UR36][R4.64+0xe0], R11 ;  /* 0x0000e00b04000986 */ /* 0x0001e8000c101924 */
[----:B------:R0:W-:Y:S02]  /*4910*/  @P4 STG.E desc[UR36][R6.64+0xe4], R55 ;  /* 0x0000e43706004986 */ /* 0x0001e4000c101924 */
.L_x_100:
[----:B------:R-:W-:Y:S05]  /*4920*/  BSYNC B0 ;  /* 0x0000000000007941 */ /* 0x000fea0003800000 */
.L_x_38:
[----:B0-----:R-:W3:Y:S01]  /*4930*/  LDL.64 R4, [R1] ;  /* 0x0000000001047983 */ /* 0x001ee20000100a00 */
[----:B------:R-:W-:Y:S01]  /*4940*/  ULDC.64 UR4, c[0x0][0x650] ;  /* 0x0001940000047ab9 */ /* 0x000fe20000000a00 */
[----:B------:R-:W-:Y:S02]  /*4950*/  IMAD.U32 R0, RZ, RZ, UR44 ;  /* 0x0000002cff007e24 */ /* 0x000fe4000f8e00ff */
[----:B------:R-:W-:Y:S02]  /*4960*/  IMAD.MOV.U32 R22, RZ, RZ, -0x1 ;  /* 0xffffffffff167424 */ /* 0x000fe400078e00ff */
[----:B------:R0:W-:Y:S01]  /*4970*/  SYNCS.ARRIVE.TRANS64.A1T0 RZ, [R0+UR48], RZ ;  /* 0x000000ff00ff79a7 */ /* 0x0001e20008100030 */
[----:B-----5:R-:W-:Y:S02]  /*4980*/  IMAD.MOV.U32 R18, RZ, RZ, -0x1 ;  /* 0xffffffffff127424 */ /* 0x020fe400078e00ff */
[----:B--2---:R-:W-:Y:S01]  /*4990*/  IMAD.MOV.U32 R19, RZ, RZ, -0x1 ;  /* 0xffffffffff137424 */ /* 0x004fe200078e00ff */
[----:B0-----:R-:W-:-:S02]  /*49a0*/  PRMT R0, RZ, 0x7610, R0 ;  /* 0x00007610ff007816 */ /* 0x001fc40000000000 */
[----:B---3--:R-:W-:-:S05]  /*49b0*/  LEA R16, P0, R4, R16, 0x1 ;  /* 0x0000001004107211 */ /* 0x008fca00078008ff */
[----:B------:R-:W-:Y:S01]  /*49c0*/  IMAD.X R17, R66, 0x1, R17, P0 ;  /* 0x0000000142117824 */ /* 0x000fe200000e0611 */
[----:B------:R-:W-:-:S04]  /*49d0*/  ISETP.GE.U32.AND P0, PT, R16, UR4, PT ;  /* 0x0000000410007c0c */ /* 0x000fc8000bf06070 */
[----:B------:R-:W-:-:S13]  /*49e0*/  ISETP.GE.U32.AND.EX P0, PT, R17, UR5, PT, P0 ;  /* 0x0000000511007c0c */ /* 0x000fda000bf06100 */
[----:B------:R-:W-:Y:S05]  /*49f0*/  @P0 BRA `(.L_x_101) ;  /* 0x00000004004c0947 */ /* 0x000fea0003800000 */
[----:B----4-:R-:W0:Y:S01]  /*4a00*/  LDC.64 R10, c[0x0][0x628] ;  /* 0x00018a00ff0a7b82 */ /* 0x010e220000000a00 */
[----:B------:R-:W2:Y:S01]  /*4a10*/  S2R R12, SR_CTAID.X ;  /* 0x00000000000c7919 */ /* 0x000ea20000002500 */
[----:B-1----:R-:W-:Y:S02]  /*4a20*/  IMAD.MOV.U32 R8, RZ, RZ, R16 ;  /* 0x000000ffff087224 */ /* 0x002fe400078e0010 */
[----:B------:R-:W-:Y:S01]  /*4a30*/  IMAD.MOV.U32 R9, RZ, RZ, R17 ;  /* 0x000000ffff097224 */ /* 0x000fe200078e0011 */
[----:B------:R-:W1:Y:S03]  /*4a40*/  S2R R18, SR_CTAID.Y ;  /* 0x0000000000127919 */ /* 0x000e660000002600 */
[----:B------:R-:W3:Y:S08]  /*4a50*/  LDC R0, c[0x0][0x630] ;  /* 0x00018c00ff007b82 */ /* 0x000ef00000000800 */
[----:B------:R-:W4:Y:S01]  /*4a60*/  LDC.64 R14, c[0x0][0x620] ;  /* 0x00018800ff0e7b82 */ /* 0x000f220000000a00 */
[----:B0-----:R-:W-:-:S04]  /*4a70*/  ISETP.NE.U32.AND P0, PT, R10, RZ, PT ;  /* 0x000000ff0a00720c */ /* 0x001fc80003f05070 */
[----:B------:R-:W-:-:S13]  /*4a80*/  ISETP.NE.AND.EX P0, PT, R11, RZ, PT, P0 ;  /* 0x000000ff0b00720c */ /* 0x000fda0003f05300 */
[----:B-1234-:R-:W-:Y:S05]  /*4a90*/  @!P0 BRA `(.L_x_102) ;  /* 0x0000000000288947 */ /* 0x01efea0003800000 */
[----:B------:R-:W0:Y:S02]  /*4aa0*/  LDC R3, c[0x0][0x634] ;  /* 0x00018d00ff037b82 */ /* 0x000e240000000800 */
[----:B0-----:R-:W-:-:S05]  /*4ab0*/  IADD3 R3, P0, R16, R3, RZ ;  /* 0x0000000310037210 */ /* 0x001fca0007f1e0ff */
        /* <DEDUP_REMOVED lines=8> */
.L_x_102:
[-CC-:B------:R-:W-:Y:S01]  /*4b40*/  SHF.R.U64 R19, R8, R0.reuse, R9.reuse ;  /* 0x0000000008137219 */ /* 0x180fe20000001209 */
[----:B------:R-:W0:Y:S01]  /*4b50*/  LDC.64 R26, c[0x0][0x640] ;  /* 0x00019000ff1a7b82 */ /* 0x000e220000000a00 */
[----:B------:R-:W-:Y:S01]  /*4b60*/  SHF.R.U32.HI R0, RZ, R0, R9 ;  /* 0x00000000ff007219 */ /* 0x000fe20000011609 */
[----:B------:R-:W-:Y:S01]  /*4b70*/  ULDC UR4, c[0x0][0x150] ;  /* 0x0000540000047ab9 */ /* 0x000fe20000000800 */
[----:B------:R-:W-:Y:S02]  /*4b80*/  IADD3 R3, P0, RZ, -R19, RZ ;  /* 0x80000013ff037210 */ /* 0x000fe40007f1e0ff */
[----:B------:R-:W-:-:S03]  /*4b90*/  I2FP.F32.U32 R7, R12 ;  /* 0x0000000c00077245 */ /* 0x000fc60000201000 */
[----:B------:R-:W1:Y:S01]  /*4ba0*/  LDC R6, c[0x0][0x618] ;  /* 0x00018600ff067b82 */ /* 0x000e620000000800 */
[----:B------:R-:W-:Y:S02]  /*4bb0*/  IMAD.X R5, RZ, RZ, ~R0, P0 ;  /* 0x000000ffff057224 */ /* 0x000fe400000e0e00 */
[----:B------:R-:W-:Y:S01]  /*4bc0*/  FMUL R7, R7, UR4 ;  /* 0x0000000407077c20 */ /* 0x000fe20008400000 */
[----:B------:R-:W-:Y:S01]  /*4bd0*/  ULDC UR4, c[0x0][0x154] ;  /* 0x0000550000047ab9 */ /* 0x000fe20000000800 */
[-C--:B------:R-:W-:Y:S02]  /*4be0*/  IMAD R0, R5, R14.reuse, RZ ;  /* 0x0000000e05007224 */ /* 0x080fe400078e02ff */
[C---:B------:R-:W-:Y:S01]  /*4bf0*/  IMAD.WIDE.U32 R4, R3.reuse, R14, R16 ;  /* 0x0000000e03047225 */ /* 0x040fe200078e0010 */
[----:B------:R-:W2:Y:S01]  /*4c00*/  LDC R11, c[0x0][0x608] ;  /* 0x00018200ff0b7b82 */ /* 0x000ea20000000800 */
[----:B------:R-:W3:Y:S02]  /*4c10*/  F2I.U32.TRUNC.NTZ R7, R7 ;  /* 0x0000000700077305 */ /* 0x000ee4000020f000 */
[----:B------:R-:W-:-:S04]  /*4c20*/  IMAD R3, R3, R15, R0 ;  /* 0x0000000f03037224 */ /* 0x000fc800078e0200 */
[----:B------:R-:W-:Y:S01]  /*4c30*/  IMAD.IADD R3, R5, 0x1, R3 ;  /* 0x0000000105037824 */ /* 0x000fe200078e0203 */
[----:B------:R-:W4:Y:S01]  /*4c40*/  LDC R8, c[0x0][0x658] ;  /* 0x00019600ff087b82 */ /* 0x000f220000000800 */
[----:B------:R-:W-:Y:S02]  /*4c50*/  I2FP.F32.U32 R5, R18 ;  /* 0x0000001200057245 */ /* 0x000fe40000201000 */
[----:B0-----:R-:W-:-:S04]  /*4c60*/  ISETP.NE.U32.AND P0, PT, R26, RZ, PT ;  /* 0x000000ff1a00720c */ /* 0x001fc80003f05070 */
[----:B------:R-:W-:Y:S01]  /*4c70*/  ISETP.NE.AND.EX P0, PT, R27, RZ, PT, P0 ;  /* 0x000000ff1b00720c */ /* 0x000fe20003f05300 */
[----:B------:R-:W0:Y:S01]  /*4c80*/  LDC R9, c[0x0][0x144] ;  /* 0x00005100ff097b82 */ /* 0x000e220000000800 */
[-C--:B-1----:R-:W-:Y:S01]  /*4c90*/  SHF.R.U32.HI R0, RZ, R6.reuse, R3 ;  /* 0x00000006ff007219 */ /* 0x082fe20000011603 */
[----:B---3--:R-:W-:Y:S01]  /*4ca0*/  IMAD.MOV R7, RZ, RZ, -R7 ;  /* 0x000000ffff077224 */ /* 0x008fe200078e0a07 */
[----:B------:R-:W-:Y:S01]  /*4cb0*/  SHF.R.U64 R13, R4, R6, R3 ;  /* 0x00000006040d7219 */ /* 0x000fe20000001203 */
[----:B------:R-:W-:-:S04]  /*4cc0*/  FMUL R6, R5, UR4 ;  /* 0x0000000405067c20 */ /* 0x000fc80008400000 */
[----:B------:R-:W1:Y:S01]  /*4cd0*/  LDC R21, c[0x0][0x148] ;  /* 0x00005200ff157b82 */ /* 0x000e620000000800 */
[-CC-:B--2---:R-:W-:Y:S02]  /*4ce0*/  SHF.R.U64 R10, R13, R11.reuse, R0.reuse ;  /* 0x0000000b0d0a7219 */ /* 0x184fe40000001200 */
[----:B------:R-:W-:Y:S02]  /*4cf0*/  SHF.R.U32.HI R3, RZ, R11, R0 ;  /* 0x0000000bff037219 */ /* 0x000fe40000011600 */
[----:B------:R2:W3:Y:S03]  /*4d00*/  F2I.U32.TRUNC.NTZ R0, R6 ;  /* 0x0000000600007305 */ /* 0x0004e6000020f000 */
[----:B------:R-:W1:Y:S01]  /*4d10*/  LDC R14, c[0x0][0x648] ;  /* 0x00019200ff0e7b82 */ /* 0x000e620000000800 */
[-CC-:B----4-:R-:W-:Y:S02]  /*4d20*/  SHF.R.U64 R15, R10, R8.reuse, R3.reuse ;  /* 0x000000080a0f7219 */ /* 0x190fe40000001203 */
[----:B------:R-:W-:-:S03]  /*4d30*/  SHF.R.U32.HI R5, RZ, R8, R3 ;  /* 0x00000008ff057219 */ /* 0x000fc60000011603 */
[----:B------:R-:W-:Y:S02]  /*4d40*/  IMAD.MOV.U32 R4, RZ, RZ, R15 ;  /* 0x000000ffff047224 */ /* 0x000fe400078e000f */
[----:B------:R-:W4:Y:S01]  /*4d50*/  LDC R20, c[0x0][0x638] ;  /* 0x00018e00ff147b82 */ /* 0x000f220000000800 */
[----:B0-----:R-:W-:-:S07]  /*4d60*/  IMAD R25, R9, R7, R12 ;  /* 0x0000000709197224 */ /* 0x001fce00078e020c */
[----:B------:R-:W0:Y:S08]  /*4d70*/  LDC R24, c[0x0][0x610] ;  /* 0x00018400ff187b82 */ /* 0x000e300000000800 */
[----:B------:R-:W0:Y:S01]  /*4d80*/  LDC R28, c[0x0][0x600] ;  /* 0x00018000ff1c7b82 */ /* 0x000e220000000800 */
[----:B--23--:R-:W-:Y:S05]  /*4d90*/  @!P0 BRA `(.L_x_103) ;  /* 0x0000000000288947 */ /* 0x00cfea0003800000 */
        /* <DEDUP_REMOVED lines=10> */
.L_x_103:
[----:B------:R-:W-:Y:S02]  /*4e40*/  ISETP.NE.AND P0, PT, R2, 0x1, PT ;  /* 0x000000010200780c */ /* 0x000fe40003f05270 */
[----:B-1----:R-:W-:Y:S01]  /*4e50*/  SHF.R.U64 R3, R4, R14, R5 ;  /* 0x0000000e04037219 */ /* 0x002fe20000001205 */
[----:B------:R-:W-:Y:S01]  /*4e60*/  IMAD.MOV R5, RZ, RZ, -R0 ;  /* 0x000000ffff057224 */ /* 0x000fe200078e0a00 */
[----:B------:R-:W-:-:S03]  /*4e70*/  LOP3.LUT R0, R10, R69, RZ, 0xc0, !PT ;  /* 0x000000450a007212 */ /* 0x000fc600078ec0ff */
[----:B------:R-:W-:Y:S02]  /*4e80*/  IMAD.MOV R4, RZ, RZ, -R3 ;  /* 0x000000ffff047224 */ /* 0x000fe400078e0a03 */
[----:B------:R-:W-:Y:S01]  /*4e90*/  IMAD R22, R65, R3, R0 ;  /* 0x0000000341167224 */ /* 0x000fe200078e0200 */
[----:B------:R-:W-:Y:S01]  /*4ea0*/  LOP3.LUT R3, R13, R68, RZ, 0xc0, !PT ;  /* 0x000000440d037212 */ /* 0x000fe200078ec0ff */
[----:B----4-:R-:W-:Y:S02]  /*4eb0*/  IMAD R0, R4, R20, R15 ;  /* 0x0000001404007224 */ /* 0x010fe400078e020f */
[----:B------:R-:W-:Y:S02]  /*4ec0*/  @P0 IMAD R25, R21, R5, R18 ;  /* 0x0000000515190224 */ /* 0x000fe400078e0212 */
[----:B0-----:R-:W-:Y:S02]  /*4ed0*/  IMAD R3, R0, R28, R3 ;  /* 0x0000001c00037224 */ /* 0x001fe400078e0203 */
[----:B------:R-:W-:-:S02]  /*4ee0*/  IMAD R22, R22, R24, R25 ;  /* 0x0000001816167224 */ /* 0x000fc400078e0219 */
[----:B------:R-:W-:-:S03]  /*4ef0*/  IMAD.MOV.U32 R4, RZ, RZ, 0x1 ;  /* 0x00000001ff047424 */ /* 0x000fc600078e00ff */
[----:B------:R-:W-:Y:S02]  /*4f00*/  SEL R18, R3, R22, !P0 ;  /* 0x0000001603127207 */ /* 0x000fe40004000000 */
[----:B------:R-:W-:Y:S02]  /*4f10*/  PRMT R0, R4, 0x7610, R0 ;  /* 0x0000761004007816 */ /* 0x000fe40000000000 */
[----:B------:R-:W-:-:S07]  /*4f20*/  SEL R22, R22, R3, !P0 ;  /* 0x0000000316167207 */ /* 0x000fce0004000000 */
.L_x_101:
[----:B------:R-:W-:Y:S01]  /*4f30*/  UIMAD.WIDE.U32 UR4, UR38, 0x24924925, URZ ;  /* 0x24924925260478a5 */ /* 0x000fe2000f8e003f */
[----:B------:R-:W-:Y:S02]  /*4f40*/  LOP3.LUT P0, RZ, R0, 0xff, RZ, 0xc0, !PT ;  /* 0x000000ff00ff7812 */ /* 0x000fe4000780c0ff */
[----:B------:R-:W-:Y:S01]  /*4f50*/  LOP3.LUT R75, R75, 0x1, RZ, 0x3c, !PT ;  /* 0x000000014b4b7812 */ /* 0x000fe200078e3cff */
[----:B------:R-:W-:-:S04]  /*4f60*/  UIADD3 UR4, UR38, -UR5, URZ ;  /* 0x8000000526047290 */ /* 0x000fc8000fffe03f */
[----:B------:R-:W-:-:S04]  /*4f70*/  ULEA.HI UR4, UR4, UR5, URZ, 0x1f ;  /* 0x0000000504047291 */ /* 0x000fc8000f8ff83f */
[----:B------:R-:W-:-:S04]  /*4f80*/  USHF.R.U32.HI UR4, URZ, 0x2, UR4 ;  /* 0x000000023f047899 */ /* 0x000fc80008011604 */
[----:B------:R-:W-:Y:S01]  /*4f90*/  UIMAD UR38, UR4, -0x7, UR38 ;  /* 0xfffffff9042678a4 */ /* 0x000fe2000f8e0226 */
[----:B------:R-:W-:Y:S11]  /*4fa0*/  @P0 BRA `(.L_x_104) ;  /* 0xffffffc800180947 */ /* 0x000ff6000383ffff */
[----:B------:R-:W-:Y:S05]  /*4fb0*/  EXIT ;  /* 0x000000000000794d */ /* 0x000fea0003800000 */
.L_x_17:
[----:B------:R-:W-:-:S08]  /*4fc0*/  ISETP.NE.AND P0, PT, R14, RZ, PT ;  /* 0x000000ff0e00720c */ /* 0x000fd00003f05270 */
[----:B0-----:R-:W0:-:S00]  /*4fd0*/  USETMAXREG.DEALLOC.CTAPOOL 0x28 ;  /* 0x00000028000079c8 */ /* 0x001e0000080e0500 */
[----:B------:R-:W-:Y:S05]  /*4fe0*/  @P0 EXIT ;  /* 0x000000000000094d */ /* 0x000fea0003800000 */
[----:B0-----:R-:W-:Y:S01]  /*4ff0*/  LOP3.LUT P0, RZ, R3, 0xff, RZ, 0xc0, !PT ;  /* 0x000000ff03ff7812 */ /* 0x001fe2000780c0ff */
[----:B------:R-:W-:Y:S02]  /*5000*/  IMAD.MOV.U32 R3, RZ, RZ, 0x1 ;  /* 0x00000001ff037424 */ /* 0x000fe400078e00ff */
[----:B------:R-:W-:-:S10]  /*5010*/  IMAD.MOV.U32 R8, RZ, RZ, RZ ;  /* 0x000000ffff087224 */ /* 0x000fd400078e00ff */
[----:B------:R-:W-:Y:S05]  /*5020*/  @!P0 BRA `(.L_x_105) ;  /* 0x0000000c00608947 */ /* 0x000fea0003800000 */
[----:B------:R-:W0:Y:S01]  /*5030*/  S2UR UR8, SR_CgaCtaId ;  /* 0x00000000000879c3 */ /* 0x000e220000008800 */
[----:B------:R-:W-:Y:S01]  /*5040*/  LOP3.LUT P0, RZ, R4, 0x1f, RZ, 0xc0, !PT ;  /* 0x0000001f04ff7812 */ /* 0x000fe2000780c0ff */
[----:B------:R-:W-:Y:S01]  /*5050*/  ULDC UR5, c[0x0][0x658] ;  /* 0x0001960000057ab9 */ /* 0x000fe20000000800 */
[----:B------:R-:W-:Y:S01]  /*5060*/  UMOV UR6, 0xffffffff ;  /* 0xffffffff00067882 */ /* 0x000fe20000000000 */
[----:B------:R-:W-:Y:S01]  /*5070*/  BSSY B0, `(.L_x_105) ;  /* 0x00000d3000007945 */ /* 0x000fe20003800000 */
[----:B------:R-:W-:Y:S01]  /*5080*/  USHF.L.U32 UR6, UR6, UR5, URZ ;  /* 0x0000000506067299 */ /* 0x000fe2000800063f */
[C---:B------:R-:W-:Y:S01]  /*5090*/  ISETP.NE.AND P2, PT, R5.reuse, RZ, PT ;  /* 0x000000ff0500720c */ /* 0x040fe20003f45270 */
[----:B------:R-:W-:Y:S01]  /*50a0*/  IMAD.MOV.U32 R10, RZ, RZ, 0x1 ;  /* 0x00000001ff0a7424 */ /* 0x000fe200078e00ff */
[----:B------:R-:W-:Y:S01]  /*50b0*/  ISETP.NE.OR P0, PT, R5, RZ, !P0 ;  /* 0x000000ff0500720c */ /* 0x000fe20004705670 */
[----:B------:R-:W-:Y:S01]  /*50c0*/  IMAD.MOV.U32 R3, RZ, RZ, 0x1 ;  /* 0x00000001ff037424 */ /* 0x000fe200078e00ff */
[----:B------:R-:W-:Y:S01]  /*50d0*/  LOP3.LUT R9, R23, 0x2, RZ, 0xfc, !PT ;  /* 0x0000000217097812 */ /* 0x000fe200078efcff */
[----:B------:R-:W-:Y:S01]  /*50e0*/  IMAD.MOV.U32 R8, RZ, RZ, RZ ;  /* 0x000000ffff087224 */ /* 0x000fe200078e00ff */
[----:B------:R-:W-:Y:S01]  /*50f0*/  ULDC UR4, c[0x0][0x600] ;  /* 0x0001800000047ab9 */ /* 0x000fe20000000800 */
[----:B------:R-:W-:Y:S01]  /*5100*/  UMOV UR7, 0x1 ;  /* 0x0000000100077882 */ /* 0x000fe20000000000 */
[----:B------:R-:W-:-:S02]  /*5110*/  UIADD3 UR13, UR40, 0x1, URZ ;  /* 0x00000001280d7890 */ /* 0x000fc4000fffe03f */
[----:B------:R-:W-:Y:S02]  /*5120*/  UIADD3 UR4, UR4, -0x1, URZ ;  /* 0xffffffff04047890 */ /* 0x000fe4000fffe03f */
[----:B------:R-:W-:Y:S02]  /*5130*/  USHF.L.U32 UR5, UR7, UR5, URZ ;  /* 0x0000000507057299 */ /* 0x000fe4000800063f */
[----:B------:R-:W-:Y:S01]  /*5140*/  ULOP3.LUT UR6, URZ, UR6, URZ, 0x33, !UPT ;  /* 0x000000063f067292 */ /* 0x000fe2000f8e333f */
[----:B------:R-:W-:Y:S01]  /*5150*/  ULDC.64 UR30, c[0x0][0x198] ;  /* 0x00006600001e7ab9 */ /* 0x000fe20000000a00 */
[----:B0-----:R-:W-:-:S10]  /*5160*/  IMAD.U32 R11, RZ, RZ, UR8 ;  /* 0x00000008ff0b7e24 */ /* 0x001fd4000f8e00ff */
.L_x_117:
[----:B------:R-:W-:-:S03]  /*5170*/  UMOV UR7, 0xffffffff ;  /* 0xffffffff00077882 */ /* 0x000fc60000000000 */
[----:B------:R-:W-:Y:S05]  /*5180*/  BRA.DIV UR7, `(.L_x_106) ;  /* 0x0000001207907947 */ /* 0x000fea000b800000 */
[----:B------:R-:W-:-:S13]  /*5190*/  ELECT P6, URZ, PT ;  /* 0x00000000003f782f */ /* 0x000fda00038c0000 */
.L_x_133:
[----:B------:R-:W0:Y:S01]  /*51a0*/  LDC R4, c[0x0][0x28c] ;  /* 0x0000a300ff047b82 */ /* 0x000e220000000800 */
[----:B------:R-:W-:Y:S01]  /*51b0*/  BSSY B1, `(.L_x_107) ;  /* 0x0000048000017945 */ /* 0x000fe20003800000 */
[----:B0-----:R-:W-:-:S13]  /*51c0*/  ISETP.LT.OR P6, PT, R4, 0x1, !P6 ;  /* 0x000000010400780c */ /* 0x001fda00077c1670 */
[----:B------:R-:W-:Y:S05]  /*51d0*/  @P6 BRA `(.L_x_108) ;  /* 0x0000000400146947 */ /* 0x000fea0003800000 */
[----:B------:R-:W-:Y:S02]  /*51e0*/  IMAD R11, R22, 0x4, R11 ;  /* 0x00000004160b7824 */ /* 0x000fe400078e020b */
[----:B------:R-:W-:Y:S02]  /*51f0*/  IMAD.SHL.U32 R18, R18, 0x40, RZ ;  /* 0x0000004012127824 */ /* 0x000fe400078e00ff */
[----:B------:R-:W-:Y:S02]  /*5200*/  IMAD.MOV.U32 R15, RZ, RZ, RZ ;  /* 0x000000ffff0f7224 */ /* 0x000fe400078e00ff */
[----:B------:R-:W-:Y:S02]  /*5210*/  IMAD.U32 R20, RZ, RZ, UR13 ;  /* 0x0000000dff147e24 */ /* 0x000fe4000f8e00ff */
[----:B------:R-:W-:Y:S02]  /*5220*/  IMAD.MOV.U32 R4, RZ, RZ, R3 ;  /* 0x000000ffff047224 */ /* 0x000fe400078e0003 */
[----:B------:R-:W-:-:S02]  /*5230*/  IMAD.MOV.U32 R6, RZ, RZ, R8 ;  /* 0x000000ffff067224 */ /* 0x000fc400078e0008 */
[----:B------:R-:W-:-:S07]  /*5240*/  IMAD.SHL.U32 R12, R11, 0x10, RZ ;  /* 0x000000100b0c7824 */ /* 0x000fce00078e00ff */
.L_x_112:
[----:B------:R-:W0:Y:S01]  /*5250*/  S2UR UR7, SR_CgaCtaId ;  /* 0x00000000000779c3 */ /* 0x000e220000008800 */
[----:B------:R-:W-:Y:S02]  /*5260*/  MOV R14, 0x400 ;  /* 0x00000400000e7802 */ /* 0x000fe40000000f00 */
[----:B------:R-:W-:-:S05]  /*5270*/  SHF.L.U32 R5, R4, 0x1f, RZ ;  /* 0x0000001f04057819 */ /* 0x000fca00000006ff */
[----:B------:R-:W1:Y:S01]  /*5280*/  @!P2 LDC R7, c[0x0][0x500] ;  /* 0x00014000ff07ab82 */ /* 0x000e620000000800 */
[----:B0-----:R-:W-:-:S05]  /*5290*/  IMAD.U32 R11, RZ, RZ, UR7 ;  /* 0x00000007ff0b7e24 */ /* 0x001fca000f8e00ff */
[----:B------:R-:W-:-:S05]  /*52a0*/  LEA R13, R11, R14, 0x18 ;  /* 0x0000000e0b0d7211 */ /* 0x000fca00078ec0ff */
[----:B------:R-:W-:-:S04]  /*52b0*/  IMAD R14, R6, 0x8, R13 ;  /* 0x00000008060e7824 */ /* 0x000fc800078e020d */
[----:B------:R-:W0:Y:S02]  /*52c0*/  SYNCS.PHASECHK.TRANS64.TRYWAIT P1, [R14+URZ+0x38], R5 ;  /* 0x000038050e0075a7 */ /* 0x000e24000802017f */
[----:B01----:R-:W-:Y:S05]  /*52d0*/  @!P1 BRA `(.L_x_109) ;  /* 0x00000010005c9947 */ /* 0x003fea0003800000 */
.L_x_134:
[----:B0-----:R-:W-:Y:S01]  /*52e0*/  PRMT R5, R9, 0x9910, RZ ;  /* 0x0000991009057816 */ /* 0x001fe200000000ff */
[----:B------:R0:W-:Y:S03]  /*52f0*/  @!P2 SYNCS.ARRIVE.TRANS64 RZ, [R14+URZ], R7 ;  /* 0x000000070effa9a7 */ /* 0x0001e6000800003f */
[----:B------:R-:W-:-:S13]  /*5300*/  ISETP.NE.AND P1, PT, R5, 0x2, PT ;  /* 0x000000020500780c */ /* 0x000fda0003f25270 */
[----:B0-----:R-:W-:Y:S05]  /*5310*/  @P1 BRA `(.L_x_110) ;  /* 0x0000000000041947 */ /* 0x001fea0003800000 */
[----:B------:R-:W-:Y:S01]  /*5320*/  BPT.TRAP 0x1 ;  /* 0x000000040000795c */ /* 0x000fe20000300000 */
.L_x_110:
[----:B------:R-:W-:Y:S05]  /*5330*/  @P0 BRA `(.L_x_111) ;  /* 0x0000000000040947 */ /* 0x000fea0003800000 */
[----:B------:R-:W-:Y:S01]  /*5340*/  BPT.TRAP 0x1 ;  /* 0x000000040000795c */ /* 0x000fe20000300000 */
.L_x_111:
[----:B------:R-:W-:Y:S01]  /*5350*/  IMAD R5, R6, 0x8, R11 ;  /* 0x0000000806057824 */ /* 0x000fe200078e020b */
[----:B------:R-:W-:Y:S01]  /*5360*/  R2UR UR34, R15 ;  /* 0x000000000f2272ca */ /* 0x000fe200000e0000 */
[----:B------:R-:W-:Y:S01]  /*5370*/  VIADD R20, R20, 0xffffffff ;  /* 0xffffffff14147836 */ /* 0x000fe20000000000 */
[----:B------:R-:W-:Y:S01]  /*5380*/  R2UR UR33, R14 ;  /* 0x000000000e2172ca */ /* 0x000fe200000e0000 */
[----:B------:R-:W-:Y:S01]  /*5390*/  IMAD.SHL.U32 R5, R5, 0x200, RZ ;  /* 0x0000020005057824 */ /* 0x000fe200078e00ff */
[----:B------:R-:W-:Y:S01]  /*53a0*/  R2UR UR36, R19 ;  /* 0x00000000132472ca */ /* 0x000fe200000e0000 */
[----:B------:R-:W-:Y:S01]  /*53b0*/  UIADD3 UR14, UP0, UR30, 0xf0, URZ ;  /* 0x000000f01e0e7890 */ /* 0x000fe2000ff1e03f */
[----:B------:R-:W-:Y:S01]  /*53c0*/  R2UR UR35, R12 ;  /* 0x000000000c2372ca */ /* 0x000fe200000e0000 */
[--C-:B------:R-:W-:Y:S01]  /*53d0*/  IMAD R5, R5, 0x4, R13.reuse ;  /* 0x0000000405057824 */ /* 0x100fe200078e020d */
[----:B------:R-:W-:Y:S01]  /*53e0*/  R2UR UR19, R18 ;  /* 0x00000000121372ca */ /* 0x000fe200000e0000 */
[----:B------:R-:W-:Y:S01]  /*53f0*/  IMAD R13, R6, 0x4000, R13 ;  /* 0x00004000060d7824 */ /* 0x000fe200078e020d */
[----:B------:R-:W-:Y:S01]  /*5400*/  UIADD3 UR38, UP1, UR30, 0x1f0, URZ ;  /* 0x000001f01e267890 */ /* 0x000fe2000ff3e03f */
[----:B------:R-:W-:Y:S01]  /*5410*/  ISETP.GT.AND P3, PT, R20, 0x1, PT ;  /* 0x000000011400780c */ /* 0x000fe20003f64270 */
[----:B------:R-:W-:Y:S01]  /*5420*/  UIADD3.X UR15, URZ, UR31, URZ, UP0, !UPT ;  /* 0x0000001f3f0f7290 */ /* 0x000fe200087fe43f */
[----:B------:R-:W-:Y:S01]  /*5430*/  R2UR UR24, R5 ;  /* 0x00000000051872ca */ /* 0x000fe200000e0000 */
[----:B------:R-:W-:Y:S01]  /*5440*/  UIADD3 UR26, UR34, 0x20, URZ ;  /* 0x00000020221a7890 */ /* 0x000fe2000fffe03f */
[----:B------:R-:W-:Y:S01]  /*5450*/  R2UR UR8, R13 ;  /* 0x000000000d0872ca */ /* 0x000fe200000e0000 */
[----:B------:R-:W-:Y:S01]  /*5460*/  UIADD3.X UR39, URZ, UR31, URZ, UP1, !UPT ;  /* 0x0000001f3f277290 */ /* 0x000fe20008ffe43f */
[----:B------:R-:W-:Y:S01]  /*5470*/  VIADD R6, R6, 0x1 ;  /* 0x0000000106067836 */ /* 0x000fe20000000000 */
[----:B------:R-:W-:Y:S01]  /*5480*/  UMOV UR7, 0xf0000 ;  /* 0x000f000000077882 */ /* 0x000fe20000000000 */
[----:B------:R-:W-:Y:S01]  /*5490*/  UMOV UR22, 0x0 ;  /* 0x0000000000167882 */ /* 0x000fe20000000000 */
[----:B------:R-:W-:Y:S01]  /*54a0*/  UMOV UR23, 0x10000000 ;  /* 0x1000000000177882 */ /* 0x000fe20000000000 */
[----:B------:R-:W-:Y:S01]  /*54b0*/  UMOV UR25, UR33 ;  /* 0x0000002100197c82 */ /* 0x000fe20008000000 */
[----:B------:R-:W-:Y:S01]  /*54c0*/  ISETP.NE.AND P1, PT, R6, 0x7, PT ;  /* 0x000000070600780c */ /* 0x000fe20003f25270 */
[----:B------:R-:W-:Y:S01]  /*54d0*/  UMOV UR28, UR36 ;  /* 0x00000024001c7c82 */ /* 0x000fe20008000000 */
[----:B------:R-:W-:Y:S01]  /*54e0*/  UMOV UR27, UR35 ;  /* 0x00000023001b7c82 */ /* 0x000fe20008000000 */
[----:B------:R-:W-:Y:S01]  /*54f0*/  UMOV UR17, UR33 ;  /* 0x0000002100117c82 */ /* 0x000fe20008000000 */
[----:B------:R-:W-:Y:S01]  /*5500*/  UIADD3 UR32, UR24, 0x180, URZ ;  /* 0x0000018018207890 */ /* 0x000fe2000fffe03f */
[----:B------:R-:W-:Y:S01]  /*5510*/  SEL R5, RZ, 0x1, P1 ;  /* 0x00000001ff057807 */ /* 0x000fe20000800000 */
[----:B------:R-:W-:Y:S01]  /*5520*/  UIADD3 UR24, UR24, 0x2180, URZ ;  /* 0x0000218018187890 */ /* 0x000fe2000fffe03f */
[----:B------:R-:W-:Y:S01]  /*5530*/  VIADD R15, R15, 0x40 ;  /* 0x000000400f0f7836 */ /* 0x000fe20000000000 */
[----:B------:R-:W-:Y:S01]  /*5540*/  UIADD3 UR16, UR8, 0x1c180, URZ ;  /* 0x0001c18008107890 */ /* 0x000fe2000fffe03f */
[----:B------:R-:W-:Y:S01]  /*5550*/  LOP3.LUT R4, R4, R5, RZ, 0x3c, !PT ;  /* 0x0000000504047212 */ /* 0x000fe200078e3cff */
[----:B------:R-:W-:Y:S01]  /*5560*/  UIADD3 UR8, UR8, 0x1e180, URZ ;  /* 0x0001e18008087890 */ /* 0x000fe2000fffe03f */
[----:B------:R-:W-:Y:S01]  /*5570*/  SEL R6, R6, RZ, P1 ;  /* 0x000000ff06067207 */ /* 0x000fe20000800000 */
[----:B------:R-:W-:Y:S01]  /*5580*/  UMOV UR18, UR34 ;  /* 0x0000002200127c82 */ /* 0x000fe20008000000 */
[----:B------:R-:W-:Y:S01]  /*5590*/  UMOV UR20, UR36 ;  /* 0x0000002400147c82 */ /* 0x000fe20008000000 */
[----:B------:R0:W-:Y:S01]  /*55a0*/  UTMALDG.3D.MULTICAST [UR32], [UR14], UR7, desc[UR22] ;  /* 0x000016200e0073b4 */ /* 0x0001e20008011807 */
[----:B------:R-:W-:Y:S01]  /*55b0*/  UMOV UR9, UR33 ;  /* 0x0000002100097c82 */ /* 0x000fe20008000000 */
[----:B------:R-:W-:Y:S01]  /*55c0*/  UMOV UR11, UR19 ;  /* 0x00000013000b7c82 */ /* 0x000fe20008000000 */
[----:B------:R-:W-:Y:S01]  /*55d0*/  UMOV UR12, UR36 ;  /* 0x00000024000c7c82 */ /* 0x000fe20008000000 */
[----:B------:R-:W-:Y:S01]  /*55e0*/  UMOV UR10, UR26 ;  /* 0x0000001a000a7c82 */ /* 0x000fe20008000000 */
[----:B------:R0:W-:Y:S01]  /*55f0*/  UTMALDG.3D.MULTICAST [UR24], [UR14], UR7, desc[UR22] ;  /* 0x000016180e0073b4 */ /* 0x0001e20008011807 */
[----:B------:R0:W-:Y:S01]  /*5600*/  UTMALDG.3D [UR16], [UR38], desc[UR22] ;  /* 0x00001610260075b4 */ /* 0x0001e20008011000 */
[----:B------:R0:W-:Y:S02]  /*5610*/  UTMALDG.3D [UR8], [UR38], desc[UR22] ;  /* 0x00001608260075b4 */ /* 0x0001e40008011000 */
[----:B0-----:R-:W-:Y:S05]  /*5620*/  @P3 BRA `(.L_x_112) ;  /* 0xfffffffc00083947 */ /* 0x001fea000383ffff */
.L_x_108:
[----:B------:R-:W-:Y:S05]  /*5630*/  BSYNC B1 ;  /* 0x0000000000017941 */ /* 0x000fea0003800000 */
.L_x_107:
[----:B------:R-:W3:Y:S01]  /*5640*/  LDL.64 R24, [R1] ;  /* 0x0000000001187983 */ /* 0x000ee20000100a00 */
[----:B------:R-:W-:Y:S01]  /*5650*/  LOP3.LUT P4, RZ, R10, 0xff, RZ, 0xc0, !PT ;  /* 0x000000ff0aff7812 */ /* 0x000fe2000788c0ff */
[----:B------:R-:W-:Y:S01]  /*5660*/  VIADD R13, R8, UR40 ;  /* 0x00000028080d7c36 */ /* 0x000fe20008000000 */
[----:B------:R-:W-:Y:S01]  /*5670*/  ULDC.64 UR8, c[0x0][0x650] ;  /* 0x0001940000087ab9 */ /* 0x000fe20000000a00 */
[----:B------:R-:W-:Y:S01]  /*5680*/  IMAD.U32 R7, RZ, RZ, UR40 ;  /* 0x00000028ff077e24 */ /* 0x000fe2000f8e00ff */
[----:B------:R-:W-:Y:S01]  /*5690*/  UISETP.GE.U32.AND UP0, UPT, UR40, 0x7, UPT ;  /* 0x000000072800788c */ /* 0x000fe2000bf06070 */
[C---:B------:R-:W-:Y:S01]  /*56a0*/  IMAD.WIDE.U32 R4, R13.reuse, 0x24924925, RZ ;  /* 0x249249250d047825 */ /* 0x040fe200078e00ff */
[----:B------:R-:W-:Y:S01]  /*56b0*/  ISETP.GT.U32.AND P1, PT, R13, 0x6, PT ;  /* 0x000000060d00780c */ /* 0x000fe20003f24070 */
[----:B------:R-:W-:Y:S01]  /*56c0*/  BSSY B1, `(.L_x_113) ;  /* 0x000006b000017945 */ /* 0x000fe20003800000 */
[----:B------:R-:W-:Y:S01]  /*56d0*/  PRMT R10, RZ, 0x7610, R10 ;  /* 0x00007610ff0a7816 */ /* 0x000fe2000000000a */
[----:B------:R-:W-:Y:S01]  /*56e0*/  IMAD.MOV.U32 R22, RZ, RZ, -0x1 ;  /* 0xffffffffff167424 */ /* 0x000fe200078e00ff */
[----:B------:R-:W-:Y:S01]  /*56f0*/  ISETP.LT.U32.AND P1, PT, R7, 0x7, P1 ;  /* 0x000000070700780c */ /* 0x000fe20000f21070 */
[----:B------:R-:W-:Y:S01]  /*5700*/  IMAD.IADD R7, R13, 0x1, -R5 ;  /* 0x000000010d077824 */ /* 0x000fe200078e0a05 */
[----:B------:R-:W-:Y:S01]  /*5710*/  PLOP3.LUT P3, PT, PT, PT, UP0, 0x80, 0x0 ;  /* 0x000000000000781c */ /* 0x000fe20003f6f008 */
[----:B------:R-:W0:Y:S01]  /*5720*/  @P4 S2R R11, SR_CgaCtaId ;  /* 0x00000000000b4919 */ /* 0x000e220000008800 */
[----:B------:R-:W-:Y:S01]  /*5730*/  SEL R4, RZ, 0x1, !P1 ;  /* 0x00000001ff047807 */ /* 0x000fe20004800000 */
[----:B------:R-:W-:Y:S01]  /*5740*/  IMAD.MOV.U32 R18, RZ, RZ, -0x1 ;  /* 0xffffffffff127424 */ /* 0x000fe200078e00ff */
[----:B------:R-:W-:Y:S01]  /*5750*/  @P4 MOV R6, 0x400 ;  /* 0x0000040000064802 */ /* 0x000fe20000000f00 */
[----:B------:R-:W-:Y:S01]  /*5760*/  IMAD.MOV.U32 R19, RZ, RZ, -0x1 ;  /* 0xffffffffff137424 */ /* 0x000fe200078e00ff */
[----:B------:R-:W-:-:S02]  /*5770*/  LEA.HI R7, R7, R5, RZ, 0x1f ;  /* 0x0000000507077211 */ /* 0x000fc400078ff8ff */
[----:B------:R-:W-:Y:S02]  /*5780*/  LOP3.LUT R3, R3, R4, RZ, 0x3c, !PT ;  /* 0x0000000403037212 */ /* 0x000fe400078e3cff */
[----:B------:R-:W-:Y:S02]  /*5790*/  SHF.R.U32.HI R8, RZ, 0x2, R7 ;  /* 0x00000002ff087819 */ /* 0x000fe40000011607 */
[----:B------:R-:W-:Y:S02]  /*57a0*/  PRMT R4, RZ, 0x7610, R4 ;  /* 0x00007610ff047816 */ /* 0x000fe40000000004 */
[----:B------:R-:W-:Y:S01]  /*57b0*/  @P3 LOP3.LUT R3, R3, 0x1, R8, 0x78, !PT ;  /* 0x0000000103033812 */ /* 0x000fe200078e7808 */
[----:B------:R-:W-:Y:S01]  /*57c0*/  IMAD R8, R8, -0x7, R13 ;  /* 0xfffffff908087824 */ /* 0x000fe200078e020d */
[----:B0-----:R-:W-:-:S04]  /*57d0*/  @P4 LEA R6, R11, R6, 0x18 ;  /* 0x000000060b064211 */ /* 0x001fc800078ec0ff */
[----:B------:R0:W-:Y:S01]  /*57e0*/  @P4 SYNCS.ARRIVE.TRANS64.A1T0 RZ, [R6+URZ+0xa8], RZ ;  /* 0x0000a8ff06ff49a7 */ /* 0x0001e2000810003f */
[----:B---3--:R-:W-:-:S05]  /*57f0*/  IADD3 R16, P1, R16, R24, RZ ;  /* 0x0000001810107210 */ /* 0x008fca0007f3e0ff */
[----:B------:R-:W-:Y:S01]  /*5800*/  IMAD.X R17, R17, 0x1, R0, P1 ;  /* 0x0000000111117824 */ /* 0x000fe200008e0600 */
[----:B------:R-:W-:-:S04]  /*5810*/  ISETP.GE.U32.AND P1, PT, R16, UR8, PT ;  /* 0x0000000810007c0c */ /* 0x000fc8000bf26070 */
[----:B------:R-:W-:-:S13]  /*5820*/  ISETP.GE.U32.AND.EX P1, PT, R17, UR9, PT, P1 ;  /* 0x0000000911007c0c */ /* 0x000fda000bf26110 */
[----:B0-----:R-:W-:Y:S05]  /*5830*/  @P1 BRA `(.L_x_114) ;  /* 0x00000004004c1947 */ /* 0x001fea0003800000 */
[----:B------:R-:W0:Y:S01]  /*5840*/  S2R R13, SR_CTAID.X ;  /* 0x00000000000d7919 */ /* 0x000e220000002500 */
[----:B------:R-:W-:Y:S01]  /*5850*/  ULDC.64 UR8, c[0x0][0x628] ;  /* 0x00018a0000087ab9 */ /* 0x000fe20000000a00 */
[----:B------:R-:W1:Y:S01]  /*5860*/  LDC R14, c[0x0][0x144] ;  /* 0x00005100ff0e7b82 */ /* 0x000e620000000800 */
[----:B------:R-:W-:Y:S01]  /*5870*/  ISETP.NE.U32.AND P1, PT, RZ, UR8, PT ;  /* 0x00000008ff007c0c */ /* 0x000fe2000bf25070 */
[----:B------:R-:W3:Y:S01]  /*5880*/  S2R R12, SR_CTAID.Y ;  /* 0x00000000000c7919 */ /* 0x000ee20000002600 */
[----:B------:R-:W-:Y:S01]  /*5890*/  ULDC UR10, c[0x0][0x630] ;  /* 0x00018c00000a7ab9 */ /* 0x000fe20000000800 */
[----:B------:R-:W-:Y:S01]  /*58a0*/  ULDC UR11, c[0x0][0x150] ;  /* 0x00005400000b7ab9 */ /* 0x000fe20000000800 */
[----:B------:R-:W-:Y:S01]  /*58b0*/  ISETP.NE.AND.EX P1, PT, RZ, UR9, PT, P1 ;  /* 0x00000009ff007c0c */ /* 0x000fe2000bf25310 */
[----:B------:R-:W-:Y:S02]  /*58c0*/  IMAD.MOV.U32 R4, RZ, RZ, R16 ;  /* 0x000000ffff047224 */ /* 0x000fe400078e0010 */
[----:B------:R-:W-:Y:S01]  /*58d0*/  IMAD.MOV.U32 R5, RZ, RZ, R17 ;  /* 0x000000ffff057224 */ /* 0x000fe200078e0011 */
[----:B0-----:R-:W-:-:S09]  /*58e0*/  I2FP.F32.U32 R18, R13 ;  /* 0x0000000d00127245 */ /* 0x001fd20000201000 */
[----:B------:R-:W-:Y:S05]  /*58f0*/  @!P1 BRA `(.L_x_115) ;  /* 0x0000000000289947 */ /* 0x000fea0003800000 */
[----:B------:R-:W-:Y:S02]  /*5900*/  ULDC UR7, c[0x0][0x634] ;  /* 0x00018d0000077ab9 */ /* 0x000fe40000000800 */
[----:B------:R-:W-:-:S05]  /*5910*/  IADD3 R5, P1, R16, UR7, RZ ;  /* 0x0000000710057c10 */ /* 0x000fca000ff3e0ff */
[----:B------:R-:W-:-:S04]  /*5920*/  IMAD.X R15, RZ, RZ, R17, P1 ;  /* 0x000000ffff0f7224 */ /* 0x000fc800008e0611 */
[----:B------:R-:W-:-:S04]  /*5930*/  IMAD.WIDE.U32 R6, R15, UR8, RZ ;  /* 0x000000080f067c25 */ /* 0x000fc8000f8e00ff */
[----:B------:R-:W-:-:S04]  /*5940*/  IMAD.WIDE.U32 R6, P1, R5, UR9, R6 ;  /* 0x0000000905067c25 */ /* 0x000fc8000f820006 */
[----:B------:R-:W-:-:S04]  /*5950*/  IMAD.WIDE.U32 R4, R5, UR8, RZ ;  /* 0x0000000805047c25 */ /* 0x000fc8000f8e00ff */
[----:B------:R-:W-:Y:S01]  /*5960*/  IMAD.MOV.U32 R4, RZ, RZ, R7 ;  /* 0x000000ffff047224 */ /* 0x000fe200078e0007 */
[----:B------:R-:W-:Y:S01]  /*5970*/  IADD3 RZ, P3, R5, R6, RZ ;  /* 0x0000000605ff7210 */ /* 0x000fe20007f7e0ff */
[----:B------:R-:W-:-:S04]  /*5980*/  IMAD.X R5, RZ, RZ, RZ, P1 ;  /* 0x000000ffff057224 */ /* 0x000fc800008e06ff */
[----:B------:R-:W-:-:S08]  /*5990*/  IMAD.WIDE.U32.X R4, R15, UR9, R4, P3 ;  /* 0x000000090f047c25 */ /* 0x000fd000098e0404 */
.L_x_115:
[----:B------:R-:W-:Y:S01]  /*59a0*/  FMUL R18, R18, UR11 ;  /* 0x0000000b12127c20 */ /* 0x000fe20008400000 */
[--C-:B------:R-:W-:Y:S01]  /*59b0*/  SHF.R.U64 R19, R4, UR10, R5.reuse ;  /* 0x0000000a04137c19 */ /* 0x100fe20008001205 */
[----:B------:R-:W-:Y:S01]  /*59c0*/  ULDC.64 UR8, c[0x0][0x620] ;  /* 0x0001880000087ab9 */ /* 0x000fe20000000a00 */
[----:B------:R-:W-:Y:S01]  /*59d0*/  SHF.R.U32.HI R4, RZ, UR10, R5 ;  /* 0x0000000aff047c19 */ /* 0x000fe20008011605 */
[----:B------:R-:W-:Y:S01]  /*59e0*/  ULDC.64 UR10, c[0x0][0x640] ;  /* 0x00019000000a7ab9 */ /* 0x000fe20000000a00 */
[----:B------:R-:W-:Y:S01]  /*59f0*/  IADD3 R5, P1, RZ, -R19, RZ ;  /* 0x80000013ff057210 */ /* 0x000fe20007f3e0ff */
[----:B------:R-:W0:Y:S01]  /*5a00*/  F2I.U32.TRUNC.NTZ R18, R18 ;  /* 0x0000001200127305 */ /* 0x000e22000020f000 */
[----:B------:R-:W4:Y:S01]  /*5a10*/  LDC R15, c[0x0][0x148] ;  /* 0x00005200ff0f7b82 */ /* 0x000f220000000800 */
[----:B------:R-:W-:Y:S02]  /*5a20*/  ULDC UR7, c[0x0][0x618] ;  /* 0x0001860000077ab9 */ /* 0x000fe40000000800 */
[----:B------:R-:W-:Y:S01]  /*5a30*/  IMAD.X R4, RZ, RZ, ~R4, P1 ;  /* 0x000000ffff047224 */ /* 0x000fe200008e0e04 */
[----:B------:R-:W-:-:S03]  /*5a40*/  ISETP.NE.U32.AND P1, PT, RZ, UR10, PT ;  /* 0x0000000aff007c0c */ /* 0x000fc6000bf25070 */
[----:B------:R-:W-:Y:S01]  /*5a50*/  IMAD R4, R4, UR8, RZ ;  /* 0x0000000804047c24 */ /* 0x000fe2000f8e02ff */
[----:B------:R-:W-:-:S03]  /*5a60*/  ISETP.NE.AND.EX P1, PT, RZ, UR11, PT, P1 ;  /* 0x0000000bff007c0c */ /* 0x000fc6000bf25310 */
[C---:B------:R-:W-:Y:S02]  /*5a70*/  IMAD R7, R5.reuse, UR9, R4 ;  /* 0x0000000905077c24 */ /* 0x040fe4000f8e0204 */
[----:B------:R-:W-:Y:S01]  /*5a80*/  IMAD.WIDE.U32 R4, R5, UR8, R16 ;  /* 0x0000000805047c25 */ /* 0x000fe2000f8e0010 */
[----:B------:R-:W-:-:S03]  /*5a90*/  ULDC UR8, c[0x0][0x154] ;  /* 0x0000550000087ab9 */ /* 0x000fc60000000800 */
[----:B0-----:R-:W-:Y:S02]  /*5aa0*/  IMAD.MOV R6, RZ, RZ, -R18 ;  /* 0x000000ffff067224 */ /* 0x001fe400078e0a12 */
[----:B------:R-:W-:Y:S02]  /*5ab0*/  IMAD.IADD R5, R5, 0x1, R7 ;  /* 0x0000000105057824 */ /* 0x000fe400078e0207 */
[----:B-1----:R-:W-:Y:S01]  /*5ac0*/  IMAD R13, R14, R6, R13 ;  /* 0x000000060e0d7224 */ /* 0x002fe200078e020d */
[----:B---3--:R-:W-:Y:S02]  /*5ad0*/  I2FP.F32.U32 R6, R12 ;  /* 0x0000000c00067245 */ /* 0x008fe40000201000 */
[--C-:B------:R-:W-:Y:S02]  /*5ae0*/  SHF.R.U64 R14, R4, UR7, R5.reuse ;  /* 0x00000007040e7c19 */ /* 0x100fe40008001205 */
[----:B------:R-:W-:Y:S01]  /*5af0*/  SHF.R.U32.HI R5, RZ, UR7, R5 ;  /* 0x00000007ff057c19 */ /* 0x000fe20008011605 */
[----:B------:R-:W-:Y:S01]  /*5b00*/  FMUL R6, R6, UR8 ;  /* 0x0000000806067c20 */ /* 0x000fe20008400000 */
[----:B------:R-:W-:-:S02]  /*5b10*/  ULDC UR7, c[0x0][0x608] ;  /* 0x0001820000077ab9 */ /* 0x000fc40000000800 */
[--C-:B------:R-:W-:Y:S01]  /*5b20*/  SHF.R.U64 R20, R14, UR7, R5.reuse ;  /* 0x000000070e147c19 */ /* 0x100fe20008001205 */
[----:B------:R0:W1:Y:S01]  /*5b30*/  F2I.U32.TRUNC.NTZ R21, R6 ;  /* 0x0000000600157305 */ /* 0x000062000020f000 */
[----:B------:R-:W-:Y:S01]  /*5b40*/  SHF.R.U32.HI R5, RZ, UR7, R5 ;  /* 0x00000007ff057c19 */ /* 0x000fe20008011605 */
[----:B------:R-:W-:-:S03]  /*5b50*/  ULDC UR7, c[0x0][0x658] ;  /* 0x0001960000077ab9 */ /* 0x000fc60000000800 */
[--C-:B------:R-:W-:Y:S02]  /*5b60*/  SHF.R.U64 R18, R20, UR7, R5.reuse ;  /* 0x0000000714127c19 */ /* 0x100fe40008001205 */
[----:B------:R-:W-:-:S03]  /*5b70*/  SHF.R.U32.HI R25, RZ, UR7, R5 ;  /* 0x00000007ff197c19 */ /* 0x000fc60008011605 */
[----:B------:R-:W-:Y:S02]  /*5b80*/  IMAD.MOV.U32 R4, RZ, RZ, R18 ;  /* 0x000000ffff047224 */ /* 0x000fe400078e0012 */
[----:B------:R-:W-:Y:S01]  /*5b90*/  IMAD.MOV.U32 R5, RZ, RZ, R25 ;  /* 0x000000ffff057224 */ /* 0x000fe200078e0019 */
[----:B0-----:R-:W-:Y:S06]  /*5ba0*/  @!P1 BRA `(.L_x_116) ;  /* 0x0000000000289947 */ /* 0x001fec0003800000 */
        /* <DEDUP_REMOVED lines=10> */
.L_x_116:
[----:B------:R-:W-:Y:S01]  /*5c50*/  ISETP.NE.AND P1, PT, R2, 0x1, PT ;  /* 0x000000010200780c */ /* 0x000fe20003f25270 */
[----:B------:R-:W-:Y:S01]  /*5c60*/  ULDC UR7, c[0x0][0x648] ;  /* 0x0001920000077ab9 */ /* 0x000fe20000000800 */
[----:B------:R-:W-:Y:S01]  /*5c70*/  LOP3.LUT R20, R20, UR6, RZ, 0xc0, !PT ;  /* 0x0000000614147c12 */ /* 0x000fe2000f8ec0ff */
[----:B-1----:R-:W-:Y:S01]  /*5c80*/  IMAD.MOV R21, RZ, RZ, -R21 ;  /* 0x000000ffff157224 */ /* 0x002fe200078e0a15 */
[----:B------:R-:W-:Y:S01]  /*5c90*/  SHF.R.U64 R5, R4, UR7, R5 ;  /* 0x0000000704057c19 */ /* 0x000fe20008001205 */
[----:B------:R-:W-:Y:S01]  /*5ca0*/  ULDC UR7, c[0x0][0x638] ;  /* 0x00018e0000077ab9 */ /* 0x000fe20000000800 */
[----:B------:R-:W-:Y:S01]  /*5cb0*/  ULDC UR8, c[0x0][0x610] ;  /* 0x0001840000087ab9 */ /* 0x000fe20000000800 */
[----:B------:R-:W-:Y:S02]  /*5cc0*/  IMAD.MOV.U32 R4, RZ, RZ, 0x1 ;  /* 0x00000001ff047424 */ /* 0x000fe400078e00ff */
[----:B------:R-:W-:Y:S02]  /*5cd0*/  IMAD.MOV R7, RZ, RZ, -R5 ;  /* 0x000000ffff077224 */ /* 0x000fe400078e0a05 */
[----:B------:R-:W-:Y:S01]  /*5ce0*/  IMAD R20, R5, UR5, R20 ;  /* 0x0000000505147c24 */ /* 0x000fe2000f8e0214 */
[----:B------:R-:W-:Y:S01]  /*5cf0*/  LOP3.LUT R5, R14, UR4, RZ, 0xc0, !PT ;  /* 0x000000040e057c12 */ /* 0x000fe2000f8ec0ff */
[----:B----4-:R-:W-:-:S02]  /*5d00*/  @P1 IMAD R13, R15, R21, R12 ;  /* 0x000000150f0d1224 */ /* 0x010fc400078e020c */
[----:B------:R-:W-:Y:S01]  /*5d10*/  IMAD R18, R7, UR7, R18 ;  /* 0x0000000707127c24 */ /* 0x000fe2000f8e0212 */
[----:B------:R-:W-:Y:S01]  /*5d20*/  ULDC UR7, c[0x0][0x600] ;  /* 0x0001800000077ab9 */ /* 0x000fe20000000800 */
[----:B------:R-:W-:Y:S02]  /*5d30*/  IMAD R13, R20, UR8, R13 ;  /* 0x00000008140d7c24 */ /* 0x000fe4000f8e020d */
[----:B------:R-:W-:-:S05]  /*5d40*/  IMAD R22, R18, UR7, R5 ;  /* 0x0000000712167c24 */ /* 0x000fca000f8e0205 */
[----:B------:R-:W-:Y:S02]  /*5d50*/  SEL R18, R22, R13, !P1 ;  /* 0x0000000d16127207 */ /* 0x000fe40004800000 */
[----:B------:R-:W-:-:S07]  /*5d60*/  SEL R22, R13, R22, !P1 ;  /* 0x000000160d167207 */ /* 0x000fce0004800000 */
.L_x_114:
[----:B------:R-:W-:Y:S05]  /*5d70*/  BSYNC B1 ;  /* 0x0000000000017941 */ /* 0x000fea0003800000 */
.L_x_113:
[----:B------:R-:W-:-:S13]  /*5d80*/  LOP3.LUT P1, RZ, R4, 0xff, RZ, 0xc0, !PT ;  /* 0x000000ff04ff7812 */ /* 0x000fda000782c0ff */
[----:B------:R-:W-:Y:S05]  /*5d90*/  @P1 BRA `(.L_x_117) ;  /* 0xfffffff000f41947 */ /* 0x000fea000383ffff */
[----:B------:R-:W-:Y:S05]  /*5da0*/  BSYNC B0 ;  /* 0x0000000000007941 */ /* 0x000fea0003800000 */
.L_x_105:
[----:B------:R-:W-:-:S03]  /*5db0*/  UMOV UR7, 0xffffffff ;  /* 0xffffffff00077882 */ /* 0x000fc60000000000 */
[----:B------:R-:W-:Y:S05]  /*5dc0*/  BRA.DIV UR7, `(.L_x_118) ;  /* 0x0000000607b47947 */ /* 0x000fea000b800000 */
[----:B------:R-:W-:-:S13]  /*5dd0*/  ELECT P6, URZ, PT ;  /* 0x00000000003f782f */ /* 0x000fda00038c0000 */
.L_x_137:
[----:B------:R-:W-:Y:S04]  /*5de0*/  BSSY B0, `(.L_x_119) ;  /* 0x0000046000007945 */ /* 0x000fe80003800000 */
[----:B------:R-:W-:Y:S05]  /*5df0*/  @!P6 BRA `(.L_x_120) ;  /* 0x000000040010e947 */ /* 0x000fea0003800000 */
[----:B------:R-:W-:-:S04]  /*5e00*/  LOP3.LUT R23, R23, 0x2, RZ, 0xfc, !PT ;  /* 0x0000000217177812 */ /* 0x000fc800078efcff */
[----:B------:R-:W-:-:S13]  /*5e10*/  ISETP.NE.AND P0, PT, R23, 0x3, PT ;  /* 0x000000031700780c */ /* 0x000fda0003f05270 */
[----:B------:R-:W-:Y:S05]  /*5e20*/  @!P0 BRA `(.L_x_121) ;  /* 0x0000000000048947 */ /* 0x000fea0003800000 */
[----:B------:R-:W-:Y:S01]  /*5e30*/  BPT.TRAP 0x1 ;  /* 0x000000040000795c */ /* 0x000fe20000300000 */
.L_x_121:
[----:B------:R-:W0:Y:S01]  /*5e40*/  S2R R5, SR_CgaCtaId ;  /* 0x0000000000057919 */ /* 0x000e220000008800 */
[----:B------:R-:W-:Y:S02]  /*5e50*/  MOV R0, 0x400 ;  /* 0x0000040000007802 */ /* 0x000fe40000000f00 */
[----:B------:R-:W-:Y:S02]  /*5e60*/  SHF.L.U32 R2, R3, 0x1f, RZ ;  /* 0x0000001f03027819 */ /* 0x000fe400000006ff */
[----:B0-----:R-:W-:-:S05]  /*5e70*/  LEA R5, R5, R0, 0x18 ;  /* 0x0000000005057211 */ /* 0x001fca00078ec0ff */
[----:B------:R-:W-:-:S04]  /*5e80*/  VIADD R5, R5, 0x38 ;  /* 0x0000003805057836 */ /* 0x000fc80000000000 */
[C---:B------:R-:W-:Y:S02]  /*5e90*/  IMAD R7, R8.reuse, 0x8, R5 ;  /* 0x0000000808077824 */ /* 0x040fe400078e0205 */
[----:B------:R-:W-:Y:S02]  /*5ea0*/  VIADD R8, R8, 0x1 ;  /* 0x0000000108087836 */ /* 0x000fe40000000000 */
[----:B------:R-:W0:Y:S03]  /*5eb0*/  SYNCS.PHASECHK.TRANS64.TRYWAIT P0, [R7+URZ], R2 ;  /* 0x00000002070075a7 */ /* 0x000e26000800017f */
[----:B------:R-:W-:-:S04]  /*5ec0*/  ISETP.NE.AND P1, PT, R8, 0x7, PT ;  /* 0x000000070800780c */ /* 0x000fc80003f25270 */
[----:B------:R-:W-:Y:S02]  /*5ed0*/  SEL R0, RZ, 0x1, P1 ;  /* 0x00000001ff007807 */ /* 0x000fe40000800000 */
[----:B------:R-:W-:Y:S02]  /*5ee0*/  SEL R8, R8, RZ, P1 ;  /* 0x000000ff08087207 */ /* 0x000fe40000800000 */
[----:B------:R-:W-:-:S03]  /*5ef0*/  LOP3.LUT R9, R3, R0, RZ, 0x3c, !PT ;  /* 0x0000000003097212 */ /* 0x000fc600078e3cff */
[----:B------:R-:W-:Y:S01]  /*5f00*/  IMAD R6, R8, 0x8, R5 ;  /* 0x0000000808067824 */ /* 0x000fe200078e0205 */
[----:B------:R-:W-:Y:S01]  /*5f10*/  SHF.L.U32 R3, R9, 0x1f, RZ ;  /* 0x0000001f09037819 */ /* 0x000fe200000006ff */
[----:B0-----:R-:W-:Y:S06]  /*5f20*/  @!P0 BRA `(.L_x_122) ;  /* 0x00000004007c8947 */ /* 0x001fec0003800000 */
.L_x_138:
[----:B------:R-:W1:Y:S01]  /*5f30*/  SYNCS.PHASECHK.TRANS64.TRYWAIT P0, [R6+URZ], R3 ;  /* 0x00000003060075a7 */ /* 0x000e62000800017f */
[----:B------:R-:W-:-:S05]  /*5f40*/  VIADD R0, R8, 0x1 ;  /* 0x0000000108007836 */ /* 0x000fca0000000000 */
[----:B------:R-:W-:-:S04]  /*5f50*/  ISETP.NE.AND P1, PT, R0, 0x7, PT ;  /* 0x000000070000780c */ /* 0x000fc80003f25270 */
[----:B0-----:R-:W-:Y:S02]  /*5f60*/  SEL R2, RZ, 0x1, P1 ;  /* 0x00000001ff027807 */ /* 0x001fe40000800000 */
[----:B------:R-:W-:Y:S02]  /*5f70*/  SEL R0, R0, RZ, P1 ;  /* 0x000000ff00007207 */ /* 0x000fe40000800000 */
[----:B------:R-:W-:-:S03]  /*5f80*/  LOP3.LUT R9, R9, R2, RZ, 0x3c, !PT ;  /* 0x0000000209097212 */ /* 0x000fc600078e3cff */
[----:B------:R-:W-:Y:S01]  /*5f90*/  IMAD R7, R0, 0x8, R5 ;  /* 0x0000000800077824 */ /* 0x000fe200078e0205 */
[----:B------:R-:W-:Y:S01]  /*5fa0*/  SHF.L.U32 R4, R9, 0x1f, RZ ;  /* 0x0000001f09047819 */ /* 0x000fe200000006ff */
[----:B-1----:R-:W-:Y:S06]  /*5fb0*/  @!P0 BRA `(.L_x_123) ;  /* 0x00000004006c8947 */ /* 0x002fec0003800000 */
.L_x_139:
[----:B------:R-:W1:Y:S01]  /*5fc0*/  SYNCS.PHASECHK.TRANS64.TRYWAIT P0, [R7+URZ], R4 ;  /* 0x00000004070075a7 */ /* 0x000e62000800017f */
[----:B------:R-:W-:-:S05]  /*5fd0*/  VIADD R0, R0, 0x1 ;  /* 0x0000000100007836 */ /* 0x000fca0000000000 */
[----:B------:R-:W-:-:S04]  /*5fe0*/  ISETP.NE.AND P1, PT, R0, 0x7, PT ;  /* 0x000000070000780c */ /* 0x000fc80003f25270 */
[----:B------:R-:W-:Y:S02]  /*5ff0*/  SEL R2, RZ, 0x1, P1 ;  /* 0x00000001ff027807 */ /* 0x000fe40000800000 */
[----:B------:R-:W-:Y:S02]  /*6000*/  SEL R0, R0, RZ, P1 ;  /* 0x000000ff00007207 */ /* 0x000fe40000800000 */
[----:B------:R-:W-:-:S03]  /*6010*/  LOP3.LUT R9, R9, R2, RZ, 0x3c, !PT ;  /* 0x0000000209097212 */ /* 0x000fc600078e3cff */
[----:B0-----:R-:W-:Y:S01]  /*6020*/  IMAD R6, R0, 0x8, R5 ;  /* 0x0000000800067824 */ /* 0x001fe200078e0205 */
[----:B------:R-:W-:Y:S01]  /*6030*/  SHF.L.U32 R3, R9, 0x1f, RZ ;  /* 0x0000001f09037819 */ /* 0x000fe200000006ff */
[----:B-1----:R-:W-:Y:S06]  /*6040*/  @!P0 BRA `(.L_x_124) ;  /* 0x00000004005c8947 */ /* 0x002fec0003800000 */
.L_x_140:
        /* <DEDUP_REMOVED lines=9> */
.L_x_141:
        /* <DEDUP_REMOVED lines=9> */
.L_x_142:
[----:B------:R-:W1:Y:S01]  /*6170*/  SYNCS.PHASECHK.TRANS64.TRYWAIT P0, [R6+URZ], R3 ;  /* 0x00000003060075a7 */ /* 0x000e62000800017f */
[----:B------:R-:W-:-:S05]  /*6180*/  VIADD R0, R0, 0x1 ;  /* 0x0000000100007836 */ /* 0x000fca0000000000 */
[----:B------:R-:W-:-:S04]  /*6190*/  ISETP.NE.AND P1, PT, R0, 0x7, PT ;  /* 0x000000070000780c */ /* 0x000fc80003f25270 */
[----:B------:R-:W-:Y:S02]  /*61a0*/  SEL R2, RZ, 0x1, P1 ;  /* 0x00000001ff027807 */ /* 0x000fe40000800000 */
[----:B------:R-:W-:Y:S02]  /*61b0*/  SEL R0, R0, RZ, P1 ;  /* 0x000000ff00007207 */ /* 0x000fe40000800000 */
[----:B------:R-:W-:Y:S01]  /*61c0*/  LOP3.LUT R2, R9, R2, RZ, 0x3c, !PT ;  /* 0x0000000209027212 */ /* 0x000fe200078e3cff */
[----:B-1----:R-:W-:Y:S06]  /*61d0*/  @!P0 BRA `(.L_x_127) ;  /* 0x0000000400348947 */ /* 0x002fec0003800000 */
.L_x_143:
[----:B------:R-:W-:Y:S01]  /*61e0*/  IMAD R5, R0, 0x8, R5 ;  /* 0x0000000800057824 */ /* 0x000fe200078e0205 */
[----:B------:R-:W-:-:S07]  /*61f0*/  SHF.L.U32 R0, R2, 0x1f, RZ ;  /* 0x0000001f02007819 */ /* 0x000fce00000006ff */
.L_x_128:
[----:B---3--:R3:W4:Y:S02]  /*6200*/  SYNCS.PHASECHK.TRANS64.TRYWAIT P0, [R5+URZ], R0 ;  /* 0x00000000050075a7 */ /* 0x008724000800017f */
[----:B----4-:R-:W-:Y:S05]  /*6210*/  @!P0 NANOSLEEP.SYNCS 0x989680 ;  /* 0x009896800000895d */ /* 0x010fea0003900000 */
[----:B------:R-:W4:Y:S02]  /*6220*/  @!P0 SYNCS.PHASECHK.TRANS64 P0, [R5+URZ], R0 ;  /* 0x00000000050085a7 */ /* 0x000f24000800007f */
[----:B----4-:R-:W-:Y:S05]  /*6230*/  @!P0 BRA `(.L_x_128) ;  /* 0xfffffffc00f08947 */ /* 0x010fea000383ffff */
.L_x_120:
[----:B------:R-:W-:Y:S05]  /*6240*/  BSYNC B0 ;  /* 0x0000000000007941 */ /* 0x000fea0003800000 */
.L_x_119:
[----:B------:R-:W-:Y:S05]  /*6250*/  EXIT ;  /* 0x000000000000794d */ /* 0x000fea0003800000 */
.L_x_19:
[----:B0-----:R-:W-:-:S04]  /*6260*/  IMAD.U32 R3, RZ, RZ, UR43 ;  /* 0x0000002bff037e24 */ /* 0x001fc8000f8e00ff */
[----:B------:R0:W1:Y:S03]  /*6270*/  SYNCS.PHASECHK.TRANS64.TRYWAIT P0, [R3+URZ+-0x8], R0 ;  /* 0xfffff800030075a7 */ /* 0x000066000800017f */
[----:B-1----:R-:W-:Y:S05]  /*6280*/  @!P0 NANOSLEEP.SYNCS 0x989680 ;  /* 0x009896800000895d */ /* 0x002fea0003900000 */
[----:B------:R-:W1:Y:S02]  /*6290*/  @!P0 SYNCS.PHASECHK.TRANS64 P0, [R3+URZ+-0x8], R0 ;  /* 0xfffff800030085a7 */ /* 0x000e64000800007f */
[----:B-1----:R-:W-:Y:S05]  /*62a0*/  @!P0 BRA `(.L_x_19) ;  /* 0xfffffffc00ec8947 */ /* 0x002fea000383ffff */
[----:B------:R-:W-:Y:S05]  /*62b0*/  BRA `(.L_x_129) ;  /* 0xffffffb400607947 */ /* 0x000fea000383ffff */
.L_x_24:
[----:B-1----:R1:W2:Y:S02]  /*62c0*/  SYNCS.PHASECHK.TRANS64.TRYWAIT P1, [R3+URZ], R0 ;  /* 0x00000000030075a7 */ /* 0x0022a4000802017f */
[----:B--2---:R-:W-:Y:S05]  /*62d0*/  @!P1 NANOSLEEP.SYNCS 0x989680 ;  /* 0x009896800000995d */ /* 0x004fea0003900000 */
[----:B------:R-:W2:Y:S02]  /*62e0*/  @!P1 SYNCS.PHASECHK.TRANS64 P1, [R3+URZ], R0 ;  /* 0x00000000030095a7 */ /* 0x000ea4000802007f */
[----:B--2---:R-:W-:Y:S05]  /*62f0*/  @!P1 BRA `(.L_x_24) ;  /* 0xfffffffc00f09947 */ /* 0x004fea000383ffff */
[----:B------:R-:W-:Y:S05]  /*6300*/  BRA `(.L_x_23) ;  /* 0xffffffb400cc7947 */ /* 0x000fea000383ffff */
.L_x_29:
[----:B-1----:R-:W-:-:S04]  /*6310*/  IMAD.U32 R5, RZ, RZ, UR4 ;  /* 0x00000004ff057e24 */ /* 0x002fc8000f8e00ff */
[----:B------:R1:W2:Y:S03]  /*6320*/  SYNCS.PHASECHK.TRANS64.TRYWAIT P1, [R5+URZ], R4 ;  /* 0x00000004050075a7 */ /* 0x0002a6000802017f */
[----:B--2---:R-:W-:Y:S05]  /*6330*/  @!P1 NANOSLEEP.SYNCS 0x989680 ;  /* 0x009896800000995d */ /* 0x004fea0003900000 */
[----:B------:R-:W2:Y:S02]  /*6340*/  @!P1 SYNCS.PHASECHK.TRANS64 P1, [R5+URZ], R4 ;  /* 0x00000004050095a7 */ /* 0x000ea4000802007f */
[----:B--2---:R-:W-:Y:S05]  /*6350*/  @!P1 BRA `(.L_x_29) ;  /* 0xfffffffc00ec9947 */ /* 0x004fea000383ffff */
[----:B------:R-:W-:Y:S05]  /*6360*/  BRA `(.L_x_28) ;  /* 0xffffffb800f47947 */ /* 0x000fea000383ffff */
.L_x_37:
[----:B0-----:R-:W-:-:S04]  /*6370*/  IMAD.U32 R3, RZ, RZ, UR43 ;  /* 0x0000002bff037e24 */ /* 0x001fc8000f8e00ff */
[----:B------:R0:W1:Y:S03]  /*6380*/  SYNCS.PHASECHK.TRANS64.TRYWAIT P0, [R3+URZ+0x8], R0 ;  /* 0x00000800030075a7 */ /* 0x000066000800017f */
[----:B-1----:R-:W-:Y:S05]  /*6390*/  @!P0 NANOSLEEP.SYNCS 0x989680 ;  /* 0x009896800000895d */ /* 0x002fea0003900000 */
[----:B------:R-:W1:Y:S02]  /*63a0*/  @!P0 SYNCS.PHASECHK.TRANS64 P0, [R3+URZ+0x8], R0 ;  /* 0x00000800030085a7 */ /* 0x000e64000800007f */
[----:B-1----:R-:W-:Y:S05]  /*63b0*/  @!P0 BRA `(.L_x_37) ;  /* 0xfffffffc00ec8947 */ /* 0x002fea000383ffff */
[----:B------:R-:W-:Y:S05]  /*63c0*/  BRA `(.L_x_130) ;  /* 0xffffffc000b87947 */ /* 0x000fea000383ffff */
.L_x_106:
[----:B------:R-:W-:Y:S01]  /*63d0*/  BSSY B1, `(.L_x_131) ;  /* 0x0000006000017945 */ /* 0x000fe20003800000 */
[----:B------:R-:W-:-:S07]  /*63e0*/  IMAD.MOV.U32 R15, RZ, RZ, -0x1 ;  /* 0xffffffffff0f7424 */ /* 0x000fce00078e00ff */
[----:B--2--5:R-:W-:Y:S05]  /*63f0*/  WARPSYNC.COLLECTIVE R15, `(.L_x_132) ;  /* 0x000000000f0c7348 */ /* 0x024fea0003c00000 */
[----:B------:R-:W-:Y:S02]  /*6400*/  ELECT P6, UR62, PT ;  /* 0x00000000003e782f */ /* 0x000fe400038c0000 */
[----:B------:R-:W-:Y:S01]  /*6410*/  MOV R14, UR62 ;  /* 0x0000003e000e7c02 */ /* 0x000fe20008000f00 */
[----:B--2--5:R-:W-:Y:S10]  /*6420*/  ENDCOLLECTIVE ;  /* 0x000000000000791b */ /* 0x024ff40003800000 */
.L_x_132:
[----:B------:R-:W-:Y:S05]  /*6430*/  BSYNC B1 ;  /* 0x0000000000017941 */ /* 0x000fea0003800000 */
.L_x_131:
[----:B------:R-:W-:Y:S05]  /*6440*/  BRA `(.L_x_133) ;  /* 0xffffffec00547947 */ /* 0x000fea000383ffff */
.L_x_109:
[----:B0-----:R0:W1:Y:S02]  /*6450*/  SYNCS.PHASECHK.TRANS64.TRYWAIT P1, [R14+URZ+0x38], R5 ;  /* 0x000038050e0075a7 */ /* 0x001064000802017f */
[----:B-1----:R-:W-:Y:S05]  /*6460*/  @!P1 NANOSLEEP.SYNCS 0x989680 ;  /* 0x009896800000995d */ /* 0x002fea0003900000 */
[----:B------:R-:W1:Y:S02]  /*6470*/  @!P1 SYNCS.PHASECHK.TRANS64 P1, [R14+URZ+0x38], R5 ;  /* 0x000038050e0095a7 */ /* 0x000e64000802007f */
[----:B-1----:R-:W-:Y:S05]  /*6480*/  @!P1 BRA `(.L_x_109) ;  /* 0xfffffffc00f09947 */ /* 0x002fea000383ffff */
[----:B------:R-:W-:Y:S05]  /*6490*/  BRA `(.L_x_134) ;  /* 0xffffffec00907947 */ /* 0x000fea000383ffff */
.L_x_118:
[----:B------:R-:W-:Y:S01]  /*64a0*/  BSSY B0, `(.L_x_135) ;  /* 0x0000006000007945 */ /* 0x000fe20003800000 */
[----:B------:R-:W-:-:S07]  /*64b0*/  IMAD.MOV.U32 R15, RZ, RZ, -0x1 ;  /* 0xffffffffff0f7424 */ /* 0x000fce00078e00ff */
[----:B--2--5:R-:W-:Y:S05]  /*64c0*/  WARPSYNC.COLLECTIVE R15, `(.L_x_136) ;  /* 0x000000000f0c7348 */ /* 0x024fea0003c00000 */
[----:B------:R-:W-:Y:S02]  /*64d0*/  ELECT P6, UR62, PT ;  /* 0x00000000003e782f */ /* 0x000fe400038c0000 */
[----:B------:R-:W-:Y:S01]  /*64e0*/  MOV R14, UR62 ;  /* 0x0000003e000e7c02 */ /* 0x000fe20008000f00 */
[----:B--2--5:R-:W-:Y:S10]  /*64f0*/  ENDCOLLECTIVE ;  /* 0x000000000000791b */ /* 0x024ff40003800000 */
.L_x_136:
[----:B------:R-:W-:Y:S05]  /*6500*/  BSYNC B0 ;  /* 0x0000000000007941 */ /* 0x000fea0003800000 */
.L_x_135:
[----:B------:R-:W-:Y:S05]  /*6510*/  BRA `(.L_x_137) ;  /* 0xfffffff800307947 */ /* 0x000fea000383ffff */
.L_x_122:
[----:B0-----:R0:W1:Y:S02]  /*6520*/  SYNCS.PHASECHK.TRANS64.TRYWAIT P0, [R7+URZ], R2 ;  /* 0x00000002070075a7 */ /* 0x001064000800017f */
[----:B-1----:R-:W-:Y:S05]  /*6530*/  @!P0 NANOSLEEP.SYNCS 0x989680 ;  /* 0x009896800000895d */ /* 0x002fea0003900000 */
[----:B------:R-:W1:Y:S02]  /*6540*/  @!P0 SYNCS.PHASECHK.TRANS64 P0, [R7+URZ], R2 ;  /* 0x00000002070085a7 */ /* 0x000e64000800007f */
[----:B-1----:R-:W-:Y:S05]  /*6550*/  @!P0 BRA `(.L_x_122) ;  /* 0xfffffffc00f08947 */ /* 0x002fea000383ffff */
[----:B------:R-:W-:Y:S05]  /*6560*/  BRA `(.L_x_138) ;  /* 0xfffffff800707947 */ /* 0x000fea000383ffff */
.L_x_123:
[----:B0-----:R0:W1:Y:S02]  /*6570*/  SYNCS.PHASECHK.TRANS64.TRYWAIT P0, [R6+URZ], R3 ;  /* 0x00000003060075a7 */ /* 0x001064000800017f */
[----:B-1----:R-:W-:Y:S05]  /*6580*/  @!P0 NANOSLEEP.SYNCS 0x989680 ;  /* 0x009896800000895d */ /* 0x002fea0003900000 */
[----:B------:R-:W1:Y:S02]  /*6590*/  @!P0 SYNCS.PHASECHK.TRANS64 P0, [R6+URZ], R3 ;  /* 0x00000003060085a7 */ /* 0x000e64000800007f */
[----:B-1----:R-:W-:Y:S05]  /*65a0*/  @!P0 BRA `(.L_x_123) ;  /* 0xfffffffc00f08947 */ /* 0x002fea000383ffff */
[----:B------:R-:W-:Y:S05]  /*65b0*/  BRA `(.L_x_139) ;  /* 0xfffffff800807947 */ /* 0x000fea000383ffff */
.L_x_124:
[----:B0-----:R0:W1:Y:S02]  /*65c0*/  SYNCS.PHASECHK.TRANS64.TRYWAIT P0, [R7+URZ], R4 ;  /* 0x00000004070075a7 */ /* 0x001064000800017f */
[----:B-1----:R-:W-:Y:S05]  /*65d0*/  @!P0 NANOSLEEP.SYNCS 0x989680 ;  /* 0x009896800000895d */ /* 0x002fea0003900000 */
[----:B------:R-:W1:Y:S02]  /*65e0*/  @!P0 SYNCS.PHASECHK.TRANS64 P0, [R7+URZ], R4 ;  /* 0x00000004070085a7 */ /* 0x000e64000800007f */
[----:B-1----:R-:W-:Y:S05]  /*65f0*/  @!P0 BRA `(.L_x_124) ;  /* 0xfffffffc00f08947 */ /* 0x002fea000383ffff */
[----:B------:R-:W-:Y:S05]  /*6600*/  BRA `(.L_x_140) ;  /* 0xfffffff800907947 */ /* 0x000fea000383ffff */
.L_x_125:
[----:B0-----:R0:W1:Y:S02]  /*6610*/  SYNCS.PHASECHK.TRANS64.TRYWAIT P0, [R6+URZ], R3 ;  /* 0x00000003060075a7 */ /* 0x001064000800017f */
[----:B-1----:R-:W-:Y:S05]  /*6620*/  @!P0 NANOSLEEP.SYNCS 0x989680 ;  /* 0x009896800000895d */ /* 0x002fea0003900000 */
[----:B------:R-:W1:Y:S02]  /*6630*/  @!P0 SYNCS.PHASECHK.TRANS64 P0, [R6+URZ], R3 ;  /* 0x00000003060085a7 */ /* 0x000e64000800007f */
[----:B-1----:R-:W-:Y:S05]  /*6640*/  @!P0 BRA `(.L_x_125) ;  /* 0xfffffffc00f08947 */ /* 0x002fea000383ffff */
[----:B------:R-:W-:Y:S05]  /*6650*/  BRA `(.L_x_141) ;  /* 0xfffffff800a07947 */ /* 0x000fea000383ffff */
.L_x_126:
[----:B0-----:R0:W1:Y:S02]  /*6660*/  SYNCS.PHASECHK.TRANS64.TRYWAIT P0, [R7+URZ], R4 ;  /* 0x00000004070075a7 */ /* 0x001064000800017f */
[----:B-1----:R-:W-:Y:S05]  /*6670*/  @!P0 NANOSLEEP.SYNCS 0x989680 ;  /* 0x009896800000895d */ /* 0x002fea0003900000 */
[----:B------:R-:W1:Y:S02]  /*6680*/  @!P0 SYNCS.PHASECHK.TRANS64 P0, [R7+URZ], R4 ;  /* 0x00000004070085a7 */ /* 0x000e64000800007f */
[----:B-1----:R-:W-:Y:S05]  /*6690*/  @!P0 BRA `(.L_x_126) ;  /* 0xfffffffc00f08947 */ /* 0x002fea000383ffff */
[----:B------:R-:W-:Y:S05]  /*66a0*/  BRA `(.L_x_142) ;  /* 0xfffffff800b07947 */ /* 0x000fea000383ffff */
.L_x_127:
[----:B-1----:R1:W3:Y:S02]  /*66b0*/  SYNCS.PHASECHK.TRANS64.TRYWAIT P0, [R6+URZ], R3 ;  /* 0x00000003060075a7 */ /* 0x0022e4000800017f */
[----:B---3--:R-:W-:Y:S05]  /*66c0*/  @!P0 NANOSLEEP.SYNCS 0x989680 ;  /* 0x009896800000895d */ /* 0x008fea0003900000 */
[----:B------:R-:W3:Y:S02]  /*66d0*/  @!P0 SYNCS.PHASECHK.TRANS64 P0, [R6+URZ], R3 ;  /* 0x00000003060085a7 */ /* 0x000ee4000800007f */
[----:B---3--:R-:W-:Y:S05]  /*66e0*/  @!P0 BRA `(.L_x_127) ;  /* 0xfffffffc00f08947 */ /* 0x008fea000383ffff */
[----:B------:R-:W-:Y:S05]  /*66f0*/  BRA `(.L_x_143) ;  /* 0xfffffff800b87947 */ /* 0x000fea000383ffff */
.L_x_144:
[----:B------:R-:W-:-:S00]  /*6700*/  BRA `(.L_x_144) ;  /* 0xfffffffc00fc7947 */ /* 0x000fc0000383ffff */
[----:B------:R-:W-:-:S00]  /*6710*/  NOP ;  /* 0x0000000000007918 */ /* 0x000fc00000000000 */
        /* <DEDUP_REMOVED lines=14> */
.L_x_145:


//--------------------- .nv.global.init           --------------------------
	.section	.nv.global.init,"aw",@progbits
.nv.global.init:
	.type		$str$22,@object
	.size		$str$22,($str$23 - $str$22)
$str$22:
        /*0000*/ 	.byte	0x6b, 0x5f, 0x74, 0x69, 0x6c, 0x65, 0x5f, 0x63, 0x6f, 0x75, 0x6e, 0x74, 0x20, 0x3e, 0x3d, 0x20
        /*0010*/ 	.byte	0x31, 0x00
	.type		$str$23,@object
	.size		$str$23,(__unnamed_1 - $str$23)
$str$23:
        /*0012*/ 	.byte	0x2f, 0x74, 0x6d, 0x70, 0x2f, 0x63, 0x75, 0x74, 0x6c, 0x61, 0x73, 0x73, 0x5f, 0x73, 0x77, 0x65
        /*0022*/ 	.byte	0x65, 0x70, 0x5f, 0x73, 0x72, 0x63, 0x2f, 0x69, 0x6e, 0x63, 0x6c, 0x75, 0x64, 0x65, 0x2f, 0x63
        /*0032*/ 	.byte	0x75, 0x74, 0x6c, 0x61, 0x73, 0x73, 0x2f, 0x67, 0x65, 0x6d, 0x6d, 0x2f, 0x63, 0x6f, 0x6c, 0x6c
        /*0042*/ 	.byte	0x65, 0x63, 0x74, 0x69, 0x76, 0x65, 0x2f, 0x73, 0x6d, 0x39, 0x30, 0x5f, 0x6d, 0x6d, 0x61, 0x5f
        /*0052*/ 	.byte	0x74, 0x6d, 0x61, 0x5f, 0x67, 0x6d, 0x6d, 0x61, 0x5f, 0x73, 0x73, 0x5f, 0x77, 0x61, 0x72, 0x70
        /*0062*/ 	.byte	0x73, 0x70, 0x65, 0x63, 0x69, 0x61, 0x6c, 0x69, 0x7a, 0x65, 0x64, 0x2e, 0x68, 0x70, 0x70, 0x00
	.type		__unnamed_1,@object
	.size		__unnamed_1,(.L_0 - __unnamed_1)
__unnamed_1:
        /*0072*/ 	.byte	0x76, 0x6f, 0x69, 0x64, 0x20, 0x63, 0x75, 0x74, 0x6c, 0x61, 0x73, 0x73, 0x3a, 0x3a, 0x67, 0x65
        /* <DEDUP_REMOVED lines=177> */
        /*0b92*/ 	.byte	0x5d, 0x00
.L_0:


//--------------------- .nv.shared._ZN7cutlass13device_kernelINS_4gemm6kernel13GemmUniversalIN4cute5tupleIJiiiiEEENS1_10collective13CollectiveMmaINS1_34MainloopSm90TmaGmmaWarpSpecializedILi7ENS5_IJNS4_1CILi1EEENSA_ILi4EEESB_EEENS1_32KernelTmaWarpSpecializedPingpongEEENS5_IJNSA_ILi64EEESG_SG_EEENS_10tfloat32_tENS5_IJlSB_lEEESI_SJ_NS4_8TiledMMAINS4_8MMA_AtomIJNS4_4SM904GMMA29MMA_64x64x8_F32TF32TF32_SS_TNILNSN_7ScaleInE1ELSP_1EEEEEENS4_6LayoutINS5_IJSB_SB_SB_EEENS5_IJNSA_ILi0EEESU_SU_EEEEENS5_IJNS4_10UnderscoreESX_SX_EEEEENS4_23SM90_TMA_LOAD_MULTICASTENS4_14ComposedLayoutINS4_7SwizzleILi3ELi4ELi3EEENS4_18smem_ptr_flag_bitsILi32EEENSS_INS5_IJNSA_ILi8EEENSA_ILi32EEEEEENS5_IJS17_SB_EEEEEEEvNS4_8identityENS4_13SM90_TMA_LOADES1B_vS1C_EENS_8epilogue10collective6detail29Sm90TmaWarpSpecializedAdapterINS1G_15DefaultEpilogueISI_SJ_SJ_NS1F_6thread17LinearCombinationISI_Li1EffLNS1K_9ScaleType4KindE0ELNS_15FloatRoundStyleE2ESI_EENS1_15EpilogueDefaultEEEEEvvEEEEvNT_6ParamsE --------------------------
	.section	.nv.shared._ZN7cutlass13device_kernelINS_4gemm6kernel13GemmUniversalIN4cute5tupleIJiiiiEEENS1_10collective13CollectiveMmaINS1_34MainloopSm90TmaGmmaWarpSpecializedILi7ENS5_IJNS4_1CILi1EEENSA_ILi4EEESB_EEENS1_32KernelTmaWarpSpecializedPingpongEEENS5_IJNSA_ILi64EEESG_SG_EEENS_10tfloat32_tENS5_IJlSB_lEEESI_SJ_NS4_8TiledMMAINS4_8MMA_AtomIJNS4_4SM904GMMA29MMA_64x64x8_F32TF32TF32_SS_TNILNSN_7ScaleInE1ELSP_1EEEEEENS4_6LayoutINS5_IJSB_SB_SB_EEENS5_IJNSA_ILi0EEESU_SU_EEEEENS5_IJNS4_10UnderscoreESX_SX_EEEEENS4_23SM90_TMA_LOAD_MULTICASTENS4_14ComposedLayoutINS4_7SwizzleILi3ELi4ELi3EEENS4_18smem_ptr_flag_bitsILi32EEENSS_INS5_IJNSA_ILi8EEENSA_ILi32EEEEEENS5_IJS17_SB_EEEEEEEvNS4_8identityENS4_13SM90_TMA_LOADES1B_vS1C_EENS_8epilogue10collective6detail29Sm90TmaWarpSpecializedAdapterINS1G_15DefaultEpilogueISI_SJ_SJ_NS1F_6thread17LinearCombinationISI_Li1EffLNS1K_9ScaleType4KindE0ELNS_15FloatRoundStyleE2ESI_EENS1_15EpilogueDefaultEEEEEvvEEEEvNT_6ParamsE,"aw",@nobits
	.sectionflags	@""
	.align	16
	.zero		1024


//--------------------- .nv.shared.reserved.0     --------------------------
	.section	.nv.shared.reserved.0,"aw",@nobits
	.weak		__nv_reservedSMEM_offset_0_alias
	.size		__nv_reservedSMEM_offset_0_alias, 0, 0
	.other		__nv_reservedSMEM_offset_0_alias,@"STO_CUDA_RESERVED_SHARED STV_DEFAULT"
__nv_reservedSMEM_offset_0_alias:
	.zero		0


//--------------------- .nv.global                --------------------------
	.section	.nv.global,"aw",@nobits
.nv.global:
	.type		_ZN40_INTERNAL_f056a5c1_4_k_cu_659e425d_235474cute1_E,@object
	.size		_ZN40_INTERNAL_f056a5c1_4_k_cu_659e425d_235474cute1_E,(_ZN40_INTERNAL_f056a5c1_4_k_cu_659e425d_235474cuda3std3__45__cpo6cbeginE - _ZN40_INTERNAL_f056a5c1_4_k_cu_659e425d_235474cute1_E)
_ZN40_INTERNAL_f056a5c1_4_k_cu_659e425d_235474cute1_E:
	.zero		1
	.type		_ZN40_INTERNAL_f056a5c1_4_k_cu_659e425d_235474cuda3std3__45__cpo6cbeginE,@object
	.size		_ZN40_INTERNAL_f056a5c1_4_k_cu_659e425d_235474cuda3std3__45__cpo6cbeginE,(_ZN40_INTERNAL_f056a5c1_4_k_cu_659e425d_235474cuda3std3__48in_placeE - _ZN40_INTERNAL_f056a5c1_4_k_cu_659e425d_235474cuda3std3__45__cpo6cbeginE)
_ZN40_INTERNAL_f056a5c1_4_k_cu_659e425d_235474cuda3std3__45__cpo6cbeginE:
	.zero		1
	.type		_ZN40_INTERNAL_f056a5c1_4_k_cu_659e425d_235474cuda3std3__48in_placeE,@object
	.size		_ZN40_INTERNAL_f056a5c1_4_k_cu_659e425d_235474cuda3std3__48in_placeE,(_ZN40_INTERNAL_f056a5c1_4_k_cu_659e425d_235474cuda3std6ranges3__45__cpo9iter_moveE - _ZN40_INTERNAL_f056a5c1_4_k_cu_659e425d_235474cuda3std3__48in_placeE)
_ZN40_INTERNAL_f056a5c1_4_k_cu_659e425d_235474cuda3std3__48in_placeE:
	.zero		1
	.type		_ZN40_INTERNAL_f056a5c1_4_k_cu_659e425d_235474cuda3std6ranges3__45__cpo9iter_moveE,@object
	.size		_ZN40_INTERNAL_f056a5c1_4_k_cu_659e425d_235474cuda3std6ranges3__45__cpo9iter_moveE,(_ZN40_INTERNAL_f056a5c1_4_k_cu_659e425d_235474cuda3std3__45__cpo5beginE - _ZN40_INTERNAL_f056a5c1_4_k_cu_659e425d_235474cuda3std6ranges3__45__cpo9iter_moveE)
_ZN40_INTERNAL_f056a5c1_4_k_cu_659e425d_235474cuda3std6ranges3__45__cpo9iter_moveE:
	.zero		1
	.type		_ZN40_INTERNAL_f056a5c1_4_k_cu_659e425d_235474cuda3std3__45__cpo5beginE,@object
	.size		_ZN40_INTERNAL_f056a5c1_4_k_cu_659e425d_235474cuda3std3__45__cpo5beginE,(_ZN40_INTERNAL_f056a5c1_4_k_cu_659e425d_235474cuda3std3__442_GLOBAL__N__f056a5c1_4_k_cu_659e425d_235476ignoreE - _ZN40_INTERNAL_f056a5c1_4_k_cu_659e425d_235474cuda3std3__45__cpo5beginE)
_ZN40_INTERNAL_f056a5c1_4_k_cu_659e425d_235474cuda3std3__45__cpo5beginE:
	.zero		1
	.type		_ZN40_INTERNAL_f056a5c1_4_k_cu_659e425d_235474cuda3std3__442_GLOBAL__N__f056a5c1_4_k_cu_659e425d_235476ignoreE,@object
	.size		_ZN40_INTERNAL_f056a5c1_4_k_cu_659e425d_235474cuda3std3__442_GLOBAL__N__f056a5c1_4_k_cu_659e425d_235476ignoreE,(_ZN40_INTERNAL_f056a5c1_4_k_cu_659e425d_235474cute7productE - _ZN40_INTERNAL_f056a5c1_4_k_cu_659e425d_235474cuda3std3__442_GLOBAL__N__f056a5c1_4_k_cu_659e425d_235476ignoreE)
_ZN40_INTERNAL_f056a5c1_4_k_cu_659e425d_235474cuda3std3__442_GLOBAL__N__f056a5c1_4_k_cu_659e425d_235476ignoreE:
	.zero		1
	.type		_ZN40_INTERNAL_f056a5c1_4_k_cu_659e425d_235474cute7productE,@object
	.size		_ZN40_INTERNAL_f056a5c1_4_k_cu_659e425d_235474cute7productE,(_ZN40_INTERNAL_f056a5c1_4_k_cu_659e425d_235474cuda3std3__45__cpo3endE - _ZN40_INTERNAL_f056a5c1_4_k_cu_659e425d_235474cute7productE)
_ZN40_INTERNAL_f056a5c1_4_k_cu_659e425d_235474cute7productE:
	.zero		1
	.type		_ZN40_INTERNAL_f056a5c1_4_k_cu_659e425d_235474cuda3std3__45__cpo3endE,@object
	.size		_ZN40_INTERNAL_f056a5c1_4_k_cu_659e425d_235474cuda3std3__45__cpo3endE,(_ZN40_INTERNAL_f056a5c1_4_k_cu_659e425d_235474cuda3std3__419piecewise_constructE - _ZN40_INTERNAL_f056a5c1_4_k_cu_659e425d_235474cuda3std3__45__cpo3endE)
_ZN40_INTERNAL_f056a5c1_4_k_cu_659e425d_235474cuda3std3__45__cpo3endE:
	.zero		1
	.type		_ZN40_INTERNAL_f056a5c1_4_k_cu_659e425d_235474cuda3std3__419piecewise_constructE,@object
	.size		_ZN40_INTERNAL_f056a5c1_4_k_cu_659e425d_235474cuda3std3__419piecewise_constructE,(_ZN40_INTERNAL_f056a5c1_4_k_cu_659e425d_235474cuda3std3__45__cpo4cendE - _ZN40_INTERNAL_f056a5c1_4_k_cu_659e425d_235474cuda3std3__419piecewise_constructE)
_ZN40_INTERNAL_f056a5c1_4_k_cu_659e425d_235474cuda3std3__419piecewise_constructE:
	.zero		1
	.type		_ZN40_INTERNAL_f056a5c1_4_k_cu_659e425d_235474cuda3std3__45__cpo4cendE,@object
	.size		_ZN40_INTERNAL_f056a5c1_4_k_cu_659e425d_235474cuda3std3__45__cpo4cendE,(_ZN40_INTERNAL_f056a5c1_4_k_cu_659e425d_235474cuda3std6ranges3__45__cpo4swapE - _ZN40_INTERNAL_f056a5c1_4_k_cu_659e425d_235474cuda3std3__45__cpo4cendE)
_ZN40_INTERNAL_f056a5c1_4_k_cu_659e425d_235474cuda3std3__45__cpo4cendE:
	.zero		1
	.type		_ZN40_INTERNAL_f056a5c1_4_k_cu_659e425d_235474cuda3std6ranges3__45__cpo4swapE,@object
	.size		_ZN40_INTERNAL_f056a5c1_4_k_cu_659e425d_235474cuda3std6ranges3__45__cpo4swapE,(.L_8 - _ZN40_INTERNAL_f056a5c1_4_k_cu_659e425d_235474cuda3std6ranges3__45__cpo4swapE)
_ZN40_INTERNAL_f056a5c1_4_k_cu_659e425d_235474cuda3std6ranges3__45__cpo4swapE:
	.zero		1
.L_8:


//--------------------- .nv.constant0._ZN7cutlass13device_kernelINS_4gemm6kernel13GemmUniversalIN4cute5tupleIJiiiiEEENS1_10collective13CollectiveMmaINS1_34MainloopSm90TmaGmmaWarpSpecializedILi7ENS5_IJNS4_1CILi1EEENSA_ILi4EEESB_EEENS1_32KernelTmaWarpSpecializedPingpongEEENS5_IJNSA_ILi64EEESG_SG_EEENS_10tfloat32_tENS5_IJlSB_lEEESI_SJ_NS4_8TiledMMAINS4_8MMA_AtomIJNS4_4SM904GMMA29MMA_64x64x8_F32TF32TF32_SS_TNILNSN_7ScaleInE1ELSP_1EEEEEENS4_6LayoutINS5_IJSB_SB_SB_EEENS5_IJNSA_ILi0EEESU_SU_EEEEENS5_IJNS4_10UnderscoreESX_SX_EEEEENS4_23SM90_TMA_LOAD_MULTICASTENS4_14ComposedLayoutINS4_7SwizzleILi3ELi4ELi3EEENS4_18smem_ptr_flag_bitsILi32EEENSS_INS5_IJNSA_ILi8EEENSA_ILi32EEEEEENS5_IJS17_SB_EEEEEEEvNS4_8identityENS4_13SM90_TMA_LOADES1B_vS1C_EENS_8epilogue10collective6detail29Sm90TmaWarpSpecializedAdapterINS1G_15DefaultEpilogueISI_SJ_SJ_NS1F_6thread17LinearCombinationISI_Li1EffLNS1K_9ScaleType4KindE0ELNS_15FloatRoundStyleE2ESI_EENS1_15EpilogueDefaultEEEEEvvEEEEvNT_6ParamsE --------------------------
	.section	.nv.constant0._ZN7cutlass13device_kernelINS_4gemm6kernel13GemmUniversalIN4cute5tupleIJiiiiEEENS1_10collective13CollectiveMmaINS1_34MainloopSm90TmaGmmaWarpSpecializedILi7ENS5_IJNS4_1CILi1EEENSA_ILi4EEESB_EEENS1_32KernelTmaWarpSpecializedPingpongEEENS5_IJNSA_ILi64EEESG_SG_EEENS_10tfloat32_tENS5_IJlSB_lEEESI_SJ_NS4_8TiledMMAINS4_8MMA_AtomIJNS4_4SM904GMMA29MMA_64x64x8_F32TF32TF32_SS_TNILNSN_7ScaleInE1ELSP_1EEEEEENS4_6LayoutINS5_IJSB_SB_SB_EEENS5_IJNSA_ILi0EEESU_SU_EEEEENS5_IJNS4_10UnderscoreESX_SX_EEEEENS4_23SM90_TMA_LOAD_MULTICASTENS4_14ComposedLayoutINS4_7SwizzleILi3ELi4ELi3EEENS4_18smem_ptr_flag_bitsILi32EEENSS_INS5_IJNSA_ILi8EEENSA_ILi32EEEEEENS5_IJS17_SB_EEEEEEEvNS4_8identityENS4_13SM90_TMA_LOADES1B_vS1C_EENS_8epilogue10collective6detail29Sm90TmaWarpSpecializedAdapterINS1G_15DefaultEpilogueISI_SJ_SJ_NS1F_6thread17LinearCombinationISI_Li1EffLNS1K_9ScaleType4KindE0ELNS_15FloatRoundStyleE2ESI_EENS1_15EpilogueDefaultEEEEEvvEEEEvNT_6ParamsE,"a",@progbits
	.sectionflags	@""
	.align	4
.nv.constant0._ZN7cutlass13device_kernelINS_4gemm6kernel13GemmUniversalIN4cute5tupleIJiiiiEEENS1_10collective13CollectiveMmaINS1_34MainloopSm90TmaGmmaWarpSpecializedILi7ENS5_IJNS4_1CILi1EEENSA_ILi4EEESB_EEENS1_32KernelTmaWarpSpecializedPingpongEEENS5_IJNSA_ILi64EEESG_SG_EEENS_10tfloat32_tENS5_IJlSB_lEEESI_SJ_NS4_8TiledMMAINS4_8MMA_AtomIJNS4_4SM904GMMA29MMA_64x64x8_F32TF32TF32_SS_TNILNSN_7ScaleInE1ELSP_1EEEEEENS4_6LayoutINS5_IJSB_SB_SB_EEENS5_IJNSA_ILi0EEESU_SU_EEEEENS5_IJNS4_10UnderscoreESX_SX_EEEEENS4_23SM90_TMA_LOAD_MULTICASTENS4_14ComposedLayoutINS4_7SwizzleILi3ELi4ELi3EEENS4_18smem_ptr_flag_bitsILi32EEENSS_INS5_IJNSA_ILi8EEENSA_ILi32EEEEEENS5_IJS17_SB_EEEEEEEvNS4_8identityENS4_13SM90_TMA_LOADES1B_vS1C_EENS_8epilogue10collective6detail29Sm90TmaWarpSpecializedAdapterINS1G_15DefaultEpilogueISI_SJ_SJ_NS1F_6thread17LinearCombinationISI_Li1EffLNS1K_9ScaleType4KindE0ELNS_15FloatRoundStyleE2ESI_EENS1_15EpilogueDefaultEEEEEvvEEEEvNT_6ParamsE:
	.zero		1664


//--------------------- SYMBOLS --------------------------

	.type		.nv.reservedSmem.offset0,@object
	.size		.nv.reservedSmem.offset0,0x4
	.type		__assertfail,@function
